def attn_fwd(
    Q,
    K,
    V,
    Out,
    Lse,
    sm_scale,
    stride_qz,
    stride_qh,
    stride_qm,
    stride_qk,
    stride_kz,
    stride_kh,
    stride_kn,
    stride_kk,
    stride_vz,
    stride_vh,
    stride_vn,
    stride_vk,
    stride_oz,
    stride_oh,
    stride_om,
    stride_ok,
    seqlen_q,
    seqlen_k,
    BLOCK_M: tl.constexpr,
    BLOCK_N: tl.constexpr,
    HEAD_DIM: tl.constexpr,
    CAUSAL: tl.constexpr,
):
    start_m = tl.program_id(0)
    off_hz = tl.program_id(1)
    q_off = off_hz * stride_qh
    k_off = off_hz * stride_kh
    v_off = off_hz * stride_vh
    offs_m = start_m * BLOCK_M + tl.arange(0, BLOCK_M)
    offs_d = tl.arange(0, HEAD_DIM)
    offs_n = tl.arange(0, BLOCK_N)
    q_ptrs = Q + q_off + offs_m[:, None] * stride_qm + offs_d[None, :] * stride_qk
    k_ptrs = K + k_off + offs_d[:, None] * stride_kk + offs_n[None, :] * stride_kn
    v_ptrs = V + v_off + offs_n[:, None] * stride_vn + offs_d[None, :] * stride_vk
    m_i = tl.full([BLOCK_M], float("-inf"), dtype=tl.float32)
    l_i = tl.zeros([BLOCK_M], dtype=tl.float32) + 1.0
    acc = tl.zeros([BLOCK_M, HEAD_DIM], dtype=tl.float32)
    q = tl.load(q_ptrs)
    acc, l_i, m_i = _attn_fwd_inner(
        acc,
        l_i,
        m_i,
        q,
        k_ptrs,
        v_ptrs,
        sm_scale,
        stride_kn,
        stride_vn,
        start_m,
        seqlen_k,
        BLOCK_M,
        BLOCK_N,
        HEAD_DIM,
        CAUSAL,
    )
    acc = acc / l_i[:, None]
    lse = m_i + tl.math.log2(l_i) / 1.4426950408889634
    o_ptrs = (
        Out
        + off_hz * stride_oh
        + offs_m[:, None] * stride_om
        + offs_d[None, :] * stride_ok
    )
    tl.store(o_ptrs, acc.to(Out.dtype.element_ty))
    tl.store(Lse + off_hz * seqlen_q + offs_m, lse)

# config = {"BLOCK_M": 128, "BLOCK_N": 64, "HEAD_DIM": 32, "arch": "sm_100", "causal": false, "dtype": "fp16", "num_stages": 2, "num_warps": 4}
# arch = sm_100


// ===== COMPILED SASS (sm_100a) =====

	.target	sm_100a

	.elftype	@"ET_EXEC"


//--------------------- .note.nv.tkinfo           --------------------------
	.section	.note.nv.tkinfo,"",@"SHT_NOTE"
	.sectionflags	@"SHF_NOTE_NV_TKINFO"
	.tkinfo
        /*0018*/ 	.word	0x00000081
        /*0030*/ 	.string	""
        /*0030*/ 	.string	"ptxas-blackwell"
        /*0030*/ 	.string	"Cuda compilation tools, release 12.9, V12.9.86"
        /*0030*/ 	.string	"Build cuda_12.9.r12.9/compiler.36037853_0"
        /*0030*/ 	.string	"-v  -suppress-debug-info  -lineinfo  -arch sm_100a "



//--------------------- .note.nv.cuver            --------------------------
	.section	.note.nv.cuver,"",@"SHT_NOTE"
	.sectionflags	@"SHF_NOTE_NV_CUVER"
        /*0018*/ 	.short	0x0001
        /*001a*/ 	.short	0x0064
        /*001c*/ 	.short	0x0001
        /*001e*/ 	.short	0x0000
        /*0020*/ 	.short	0x0001
        /*0022*/ 	.short	0x0000


//--------------------- .nv.info                  --------------------------
	.section	.nv.info,"",@"SHT_CUDA_INFO"
	.align	4


	//----- nvinfo : EIATTR_REGCOUNT
	.align		4
        /*0000*/ 	.byte	0x04, 0x2f
        /*0002*/ 	.short	(.L_5 - .L_4)
	.align		4
.L_4:
        /*0004*/ 	.word	index@(attn_fwd)
        /*0008*/ 	.word	0x000000aa


	//----- nvinfo : EIATTR_FRAME_SIZE
	.align		4
.L_5:
        /*000c*/ 	.byte	0x04, 0x11
        /*000e*/ 	.short	(.L_7 - .L_6)
	.align		4
.L_6:
        /*0010*/ 	.word	index@($__internal_2_$__cuda_sm10x_tcgen05_guardrail_trap_unallocated_columns_being_dealloced)
        /*0014*/ 	.word	0x00000000


	//----- nvinfo : EIATTR_FRAME_SIZE
	.align		4
.L_7:
        /*0018*/ 	.byte	0x04, 0x11
        /*001a*/ 	.short	(.L_9 - .L_8)
	.align		4
.L_8:
        /*001c*/ 	.word	index@($__internal_1_$__cuda_sm10x_tcgen05_guardrail_trap_phase_invalid_during_alloc)
        /*0020*/ 	.word	0x00000000


	//----- nvinfo : EIATTR_FRAME_SIZE
	.align		4
.L_9:
        /*0024*/ 	.byte	0x04, 0x11
        /*0026*/ 	.short	(.L_11 - .L_10)
	.align		4
.L_10:
        /*0028*/ 	.word	index@($__internal_0_$__cuda_sm10x_tcgen05_guardrail_trap_col_being_dealloced_not_returned_by_alloc)
        /*002c*/ 	.word	0x00000000


	//----- nvinfo : EIATTR_FRAME_SIZE
	.align		4
.L_11:
        /*0030*/ 	.byte	0x04, 0x11
        /*0032*/ 	.short	(.L_13 - .L_12)
	.align		4
.L_12:
        /*0034*/ 	.word	index@(attn_fwd)
        /*0038*/ 	.word	0x00000000


	//----- nvinfo : EIATTR_MIN_STACK_SIZE
	.align		4
.L_13:
        /*003c*/ 	.byte	0x04, 0x12
        /*003e*/ 	.short	(.L_15 - .L_14)
	.align		4
.L_14:
        /*0040*/ 	.word	index@(attn_fwd)
        /*0044*/ 	.word	0x00000000
.L_15:


//--------------------- .nv.info.attn_fwd         --------------------------
	.section	.nv.info.attn_fwd,"",@"SHT_CUDA_INFO"
	.sectionflags	@""
	.align	4


	//----- nvinfo : EIATTR_CUDA_API_VERSION
	.align		4
        /*0000*/ 	.byte	0x04, 0x37
        /*0002*/ 	.short	(.L_17 - .L_16)
.L_16:
        /*0004*/ 	.word	0x00000081


	//----- nvinfo : EIATTR_KPARAM_INFO
	.align		4
.L_17:
        /*0008*/ 	.byte	0x04, 0x17
        /*000a*/ 	.short	(.L_19 - .L_18)
.L_18:
        /*000c*/ 	.word	0x00000000
        /*0010*/ 	.short	0x0019
        /*0012*/ 	.short	0x0080
        /*0014*/ 	.byte	0x00, 0xf4, 0x21, 0x00


	//----- nvinfo : EIATTR_KPARAM_INFO
	.align		4
.L_19:
        /*0018*/ 	.byte	0x04, 0x17
        /*001a*/ 	.short	(.L_21 - .L_20)
.L_20:
        /*001c*/ 	.word	0x00000000
        /*0020*/ 	.short	0x0018
        /*0022*/ 	.short	0x0078
        /*0024*/ 	.byte	0x00, 0xf4, 0x21, 0x00


	//----- nvinfo : EIATTR_KPARAM_INFO
	.align		4
.L_21:
        /*0028*/ 	.byte	0x04, 0x17
        /*002a*/ 	.short	(.L_23 - .L_22)
.L_22:
        /*002c*/ 	.word	0x00000000
        /*0030*/ 	.short	0x0017
        /*0032*/ 	.short	0x0070
        /*0034*/ 	.byte	0x00, 0xf0, 0x11, 0x00


	//----- nvinfo : EIATTR_KPARAM_INFO
	.align		4
.L_23:
        /*0038*/ 	.byte	0x04, 0x17
        /*003a*/ 	.short	(.L_25 - .L_24)
.L_24:
        /*003c*/ 	.word	0x00000000
        /*0040*/ 	.short	0x0016
        /*0042*/ 	.short	0x006c
        /*0044*/ 	.byte	0x00, 0xf0, 0x11, 0x00


	//----- nvinfo : EIATTR_KPARAM_INFO
	.align		4
.L_25:
        /*0048*/ 	.byte	0x04, 0x17
        /*004a*/ 	.short	(.L_27 - .L_26)
.L_26:
        /*004c*/ 	.word	0x00000000
        /*0050*/ 	.short	0x0015
        /*0052*/ 	.short	0x0068
        /*0054*/ 	.byte	0x00, 0xf0, 0x11, 0x00


	//----- nvinfo : EIATTR_KPARAM_INFO
	.align		4
.L_27:
        /*0058*/ 	.byte	0x04, 0x17
        /*005a*/ 	.short	(.L_29 - .L_28)
.L_28:
        /*005c*/ 	.word	0x00000000
        /*0060*/ 	.short	0x0014
        /*0062*/ 	.short	0x0064
        /*0064*/ 	.byte	0x00, 0xf0, 0x11, 0x00


	//----- nvinfo : EIATTR_KPARAM_INFO
	.align		4
.L_29:
        /*0068*/ 	.byte	0x04, 0x17
        /*006a*/ 	.short	(.L_31 - .L_30)
.L_30:
        /*006c*/ 	.word	0x00000000
        /*0070*/ 	.short	0x0013
        /*0072*/ 	.short	0x0060
        /*0074*/ 	.byte	0x00, 0xf0, 0x11, 0x00


	//----- nvinfo : EIATTR_KPARAM_INFO
	.align		4
.L_31:
        /*0078*/ 	.byte	0x04, 0x17
        /*007a*/ 	.short	(.L_33 - .L_32)
.L_32:
        /*007c*/ 	.word	0x00000000
        /*0080*/ 	.short	0x0012
        /*0082*/ 	.short	0x005c
        /*0084*/ 	.byte	0x00, 0xf0, 0x11, 0x00


	//----- nvinfo : EIATTR_KPARAM_INFO
	.align		4
.L_33:
        /*0088*/ 	.byte	0x04, 0x17
        /*008a*/ 	.short	(.L_35 - .L_34)
.L_34:
        /*008c*/ 	.word	0x00000000
        /*0090*/ 	.short	0x0011
        /*0092*/ 	.short	0x0058
        /*0094*/ 	.byte	0x00, 0xf0, 0x11, 0x00


	//----- nvinfo : EIATTR_KPARAM_INFO
	.align		4
.L_35:
        /*0098*/ 	.byte	0x04, 0x17
        /*009a*/ 	.short	(.L_37 - .L_36)
.L_36:
        /*009c*/ 	.word	0x00000000
        /*00a0*/ 	.short	0x0010
        /*00a2*/ 	.short	0x0054
        /*00a4*/ 	.byte	0x00, 0xf0, 0x11, 0x00


	//----- nvinfo : EIATTR_KPARAM_INFO
	.align		4
.L_37:
        /*00a8*/ 	.byte	0x04, 0x17
        /*00aa*/ 	.short	(.L_39 - .L_38)
.L_38:
        /*00ac*/ 	.word	0x00000000
        /*00b0*/ 	.short	0x000f
        /*00b2*/ 	.short	0x0050
        /*00b4*/ 	.byte	0x00, 0xf0, 0x11, 0x00


	//----- nvinfo : EIATTR_KPARAM_INFO
	.align		4
.L_39:
        /*00b8*/ 	.byte	0x04, 0x17
        /*00ba*/ 	.short	(.L_41 - .L_40)
.L_40:
        /*00bc*/ 	.word	0x00000000
        /*00c0*/ 	.short	0x000e
        /*00c2*/ 	.short	0x004c
        /*00c4*/ 	.byte	0x00, 0xf0, 0x11, 0x00


	//----- nvinfo : EIATTR_KPARAM_INFO
	.align		4
.L_41:
        /*00c8*/ 	.byte	0x04, 0x17
        /*00ca*/ 	.short	(.L_43 - .L_42)
.L_42:
        /*00cc*/ 	.word	0x00000000
        /*00d0*/ 	.short	0x000d
        /*00d2*/ 	.short	0x0048
        /*00d4*/ 	.byte	0x00, 0xf0, 0x11, 0x00


	//----- nvinfo : EIATTR_KPARAM_INFO
	.align		4
.L_43:
        /*00d8*/ 	.byte	0x04, 0x17
        /*00da*/ 	.short	(.L_45 - .L_44)
.L_44:
        /*00dc*/ 	.word	0x00000000
        /*00e0*/ 	.short	0x000c
        /*00e2*/ 	.short	0x0044
        /*00e4*/ 	.byte	0x00, 0xf0, 0x11, 0x00


	//----- nvinfo : EIATTR_KPARAM_INFO
	.align		4
.L_45:
        /*00e8*/ 	.byte	0x04, 0x17
        /*00ea*/ 	.short	(.L_47 - .L_46)
.L_46:
        /*00ec*/ 	.word	0x00000000
        /*00f0*/ 	.short	0x000b
        /*00f2*/ 	.short	0x0040
        /*00f4*/ 	.byte	0x00, 0xf0, 0x11, 0x00


	//----- nvinfo : EIATTR_KPARAM_INFO
	.align		4
.L_47:
        /*00f8*/ 	.byte	0x04, 0x17
        /*00fa*/ 	.short	(.L_49 - .L_48)
.L_48:
        /*00fc*/ 	.word	0x00000000
        /*0100*/ 	.short	0x000a
        /*0102*/ 	.short	0x003c
        /*0104*/ 	.byte	0x00, 0xf0, 0x11, 0x00


	//----- nvinfo : EIATTR_KPARAM_INFO
	.align		4
.L_49:
        /*0108*/ 	.byte	0x04, 0x17
        /*010a*/ 	.short	(.L_51 - .L_50)
.L_50:
        /*010c*/ 	.word	0x00000000
        /*0110*/ 	.short	0x0009
        /*0112*/ 	.short	0x0038
        /*0114*/ 	.byte	0x00, 0xf0, 0x11, 0x00


	//----- nvinfo : EIATTR_KPARAM_INFO
	.align		4
.L_51:
        /*0118*/ 	.byte	0x04, 0x17
        /*011a*/ 	.short	(.L_53 - .L_52)
.L_52:
        /*011c*/ 	.word	0x00000000
        /*0120*/ 	.short	0x0008
        /*0122*/ 	.short	0x0034
        /*0124*/ 	.byte	0x00, 0xf0, 0x11, 0x00


	//----- nvinfo : EIATTR_KPARAM_INFO
	.align		4
.L_53:
        /*0128*/ 	.byte	0x04, 0x17
        /*012a*/ 	.short	(.L_55 - .L_54)
.L_54:
        /*012c*/ 	.word	0x00000000
        /*0130*/ 	.short	0x0007
        /*0132*/ 	.short	0x0030
        /*0134*/ 	.byte	0x00, 0xf0, 0x11, 0x00


	//----- nvinfo : EIATTR_KPARAM_INFO
	.align		4
.L_55:
        /*0138*/ 	.byte	0x04, 0x17
        /*013a*/ 	.short	(.L_57 - .L_56)
.L_56:
        /*013c*/ 	.word	0x00000000
        /*0140*/ 	.short	0x0006
        /*0142*/ 	.short	0x002c
        /*0144*/ 	.byte	0x00, 0xf0, 0x11, 0x00


	//----- nvinfo : EIATTR_KPARAM_INFO
	.align		4
.L_57:
        /*0148*/ 	.byte	0x04, 0x17
        /*014a*/ 	.short	(.L_59 - .L_58)
.L_58:
        /*014c*/ 	.word	0x00000000
        /*0150*/ 	.short	0x0005
        /*0152*/ 	.short	0x0028
        /*0154*/ 	.byte	0x00, 0xf0, 0x11, 0x00


	//----- nvinfo : EIATTR_KPARAM_INFO
	.align		4
.L_59:
        /*0158*/ 	.byte	0x04, 0x17
        /*015a*/ 	.short	(.L_61 - .L_60)
.L_60:
        /*015c*/ 	.word	0x00000000
        /*0160*/ 	.short	0x0004
        /*0162*/ 	.short	0x0020
        /*0164*/ 	.byte	0x00, 0xf4, 0x21, 0x00


	//----- nvinfo : EIATTR_KPARAM_INFO
	.align		4
.L_61:
        /*0168*/ 	.byte	0x04, 0x17
        /*016a*/ 	.short	(.L_63 - .L_62)
.L_62:
        /*016c*/ 	.word	0x00000000
        /*0170*/ 	.short	0x0003
        /*0172*/ 	.short	0x0018
        /*0174*/ 	.byte	0x00, 0xf4, 0x21, 0x00


	//----- nvinfo : EIATTR_KPARAM_INFO
	.align		4
.L_63:
        /*0178*/ 	.byte	0x04, 0x17
        /*017a*/ 	.short	(.L_65 - .L_64)
.L_64:
        /*017c*/ 	.word	0x00000000
        /*0180*/ 	.short	0x0002
        /*0182*/ 	.short	0x0010
        /*0184*/ 	.byte	0x00, 0xf4, 0x21, 0x00


	//----- nvinfo : EIATTR_KPARAM_INFO
	.align		4
.L_65:
        /*0188*/ 	.byte	0x04, 0x17
        /*018a*/ 	.short	(.L_67 - .L_66)
.L_66:
        /*018c*/ 	.word	0x00000000
        /*0190*/ 	.short	0x0001
        /*0192*/ 	.short	0x0008
        /*0194*/ 	.byte	0x00, 0xf4, 0x21, 0x00


	//----- nvinfo : EIATTR_KPARAM_INFO
	.align		4
.L_67:
        /*0198*/ 	.byte	0x04, 0x17
        /*019a*/ 	.short	(.L_69 - .L_68)
.L_68:
        /*019c*/ 	.word	0x00000000
        /*01a0*/ 	.short	0x0000
        /*01a2*/ 	.short	0x0000
        /*01a4*/ 	.byte	0x00, 0xf4, 0x21, 0x00


	//----- nvinfo : EIATTR_AT_ENTRY_FRAGMENTS
	.align		4
.L_69:
        /*01a8*/ 	.byte	0x04, 0x4f
        /*01aa*/ 	.short	(.L_71 - .L_70)


	//   ....[0]....
.L_70:
        /*01ac*/ 	.word	0x00000004


	//----- nvinfo : EIATTR_RESERVED_SMEM_USED
	.align		4
.L_71:
        /*01b0*/ 	.byte	0x01, 0x41
	.zero		2


	//----- nvinfo : EIATTR_SPARSE_MMA_MASK
	.align		4
        /*01b4*/ 	.byte	0x03, 0x50
        /*01b6*/ 	.short	0x0000


	//----- nvinfo : EIATTR_TCGEN05_1CTA_USED
	.align		4
        /*01b8*/ 	.byte	0x01, 0x51
	.zero		2


	//----- nvinfo : EIATTR_MAXREG_COUNT
	.align		4
        /*01bc*/ 	.byte	0x03, 0x1b
        /*01be*/ 	.short	0x00ff


	//----- nvinfo : EIATTR_NUM_BARRIERS
	.align		4
        /*01c0*/ 	.byte	0x02, 0x4c
        /*01c2*/ 	.byte	0x01
	.zero		1


	//----- nvinfo : EIATTR_INT_WARP_WIDE_INSTR_OFFSETS
	.align		4
        /*01c4*/ 	.byte	0x04, 0x31
        /*01c6*/ 	.short	(.L_73 - .L_72)


	//   ....[0]....
.L_72:
        /*01c8*/ 	.word	0x00001350


	//   ....[1]....
        /*01cc*/ 	.word	0x00001360


	//   ....[2]....
        /*01d0*/ 	.word	0x000017c0


	//   ....[3]....
        /*01d4*/ 	.word	0x000018a0


	//   ....[4]....
        /*01d8*/ 	.word	0x00004490


	//   ....[5]....
        /*01dc*/ 	.word	0x00007e60


	//   ....[6]....
        /*01e0*/ 	.word	0x00007eb0


	//----- nvinfo : EIATTR_COOP_GROUP_MASK_REGIDS
	.align		4
.L_73:
        /*01e4*/ 	.byte	0x04, 0x29
        /*01e6*/ 	.short	(.L_75 - .L_74)


	//   ....[0]....
.L_74:
        /*01e8*/ 	.word	0xffffffff


	//   ....[1]....
        /*01ec*/ 	.word	0xffffffff


	//   ....[2]....
        /*01f0*/ 	.word	0xffffffff


	//   ....[3]....
        /*01f4*/ 	.word	0xffffffff


	//----- nvinfo : EIATTR_COOP_GROUP_INSTR_OFFSETS
	.align		4
.L_75:
        /*01f8*/ 	.byte	0x04, 0x28
        /*01fa*/ 	.short	(.L_77 - .L_76)


	//   ....[0]....
.L_76:
        /*01fc*/ 	.word	0x00000050


	//   ....[1]....
        /*0200*/ 	.word	0x00000310


	//   ....[2]....
        /*0204*/ 	.word	0x00007cf0


	//   ....[3]....
        /*0208*/ 	.word	0x00007f60


	//----- nvinfo : EIATTR_VRC_CTA_INIT_COUNT
	.align		4
.L_77:
        /*020c*/ 	.byte	0x02, 0x4a
        /*020e*/ 	.byte	0x80
	.zero		1


	//----- nvinfo : EIATTR_MBARRIER_INSTR_OFFSETS
	.align		4
        /*0210*/ 	.byte	0x04, 0x39
        /*0212*/ 	.short	(.L_79 - .L_78)


	//   ....[0]....
.L_78:
        /*0214*/ 	.word	0x00001690
        /*0218*/ 	.word	0x000000ff
        /*021c*/ 	.word	0x00000000
        /*0220*/ 	.short	0x0100
        /*0222*/ 	.byte	0x10
	.zero		1


	//   ....[1]....
        /*0224*/ 	.word	0x00001890
        /*0228*/ 	.word	0x000000ff
        /*022c*/ 	.word	0x00005008
        /*0230*/ 	.short	0x0100
        /*0232*/ 	.byte	0x0c
	.zero		1


	//   ....[2]....
        /*0234*/ 	.word	0x000019e0
        /*0238*/ 	.word	0x000000ff
        /*023c*/ 	.word	0x00003000
        /*0240*/ 	.short	0x0100
        /*0242*/ 	.byte	0x0c
	.zero		1


	//   ....[3]....
        /*0244*/ 	.word	0x00001bc0
        /*0248*/ 	.word	0x000000ff
        /*024c*/ 	.word	0x00003000
        /*0250*/ 	.short	0x010a
        /*0252*/ 	.byte	0x0c
	.zero		1


	//   ....[4]....
        /*0254*/ 	.word	0x00001ce0
        /*0258*/ 	.word	0x000000ff
        /*025c*/ 	.word	0x00003000
        /*0260*/ 	.short	0x0108
        /*0262*/ 	.byte	0x0c
	.zero		1


	//   ....[5]....
        /*0264*/ 	.word	0x000045d0
        /*0268*/ 	.word	0x000000ff
        /*026c*/ 	.word	0x00005010
        /*0270*/ 	.short	0x0100
        /*0272*/ 	.byte	0x0c
	.zero		1


	//   ....[6]....
        /*0274*/ 	.word	0x000046f0
        /*0278*/ 	.word	0x000000ff
        /*027c*/ 	.word	0x00005010
        /*0280*/ 	.short	0x010a
        /*0282*/ 	.byte	0x0c
	.zero		1


	//   ....[7]....
        /*0284*/ 	.word	0x00004740
        /*0288*/ 	.word	0x000000ff
        /*028c*/ 	.word	0x00005010
        /*0290*/ 	.short	0x0108
        /*0292*/ 	.byte	0x0c
	.zero		1


	//   ....[8]....
        /*0294*/ 	.word	0x000047b0
        /*0298*/ 	.word	0x000000ff
        /*029c*/ 	.word	0x00000000
        /*02a0*/ 	.short	0x010a
        /*02a2*/ 	.byte	0x10
	.zero		1


	//   ....[9]....
        /*02a4*/ 	.word	0x00006910
        /*02a8*/ 	.word	0x000000ff
        /*02ac*/ 	.word	0x00000000
        /*02b0*/ 	.short	0x010a
        /*02b2*/ 	.byte	0x10
	.zero		1


	//   ....[10]....
        /*02b4*/ 	.word	0x00006a80
        /*02b8*/ 	.word	0x000000ff
        /*02bc*/ 	.word	0x00005000
        /*02c0*/ 	.short	0x0108
        /*02c2*/ 	.byte	0x0c
	.zero		1


	//   ....[11]....
        /*02c4*/ 	.word	0x00006bb0
        /*02c8*/ 	.word	0x000000ff
        /*02cc*/ 	.word	0x00005008
        /*02d0*/ 	.short	0x0108
        /*02d2*/ 	.byte	0x0c
	.zero		1


	//   ....[12]....
        /*02d4*/ 	.word	0x00007f80
        /*02d8*/ 	.word	0x000000ff
        /*02dc*/ 	.word	0x00003000
        /*02e0*/ 	.short	0x010a
        /*02e2*/ 	.byte	0x0c
	.zero		1


	//   ....[13]....
        /*02e4*/ 	.word	0x00007fb0
        /*02e8*/ 	.word	0x000000ff
        /*02ec*/ 	.word	0x00005010
        /*02f0*/ 	.short	0x010a
        /*02f2*/ 	.byte	0x0c
	.zero		1


	//   ....[14]....
        /*02f4*/ 	.word	0x00007fe0
        /*02f8*/ 	.word	0x000000ff
        /*02fc*/ 	.word	0x00000000
        /*0300*/ 	.short	0x010a
        /*0302*/ 	.byte	0x10
	.zero		1


	//   ....[15]....
        /*0304*/ 	.word	0x00008010
        /*0308*/ 	.word	0x000000ff
        /*030c*/ 	.word	0x00000000
        /*0310*/ 	.short	0x010a
        /*0312*/ 	.byte	0x10
	.zero		1


	//----- nvinfo : EIATTR_NUM_MBARRIERS
	.align		4
.L_79:
        /*0314*/ 	.byte	0x03, 0x38
        /*0316*/ 	.short	0xffff


	//----- nvinfo : EIATTR_EXIT_INSTR_OFFSETS
	.align		4
        /*0318*/ 	.byte	0x04, 0x1c
        /*031a*/ 	.short	(.L_81 - .L_80)


	//   ....[0]....
.L_80:
        /*031c*/ 	.word	0x00007f70


	//----- nvinfo : EIATTR_REQNTID
	.align		4
.L_81:
        /*0320*/ 	.byte	0x04, 0x10
        /*0322*/ 	.short	(.L_83 - .L_82)
.L_82:
        /*0324*/ 	.word	0x00000080
        /*0328*/ 	.word	0x00000001
        /*032c*/ 	.word	0x00000001


	//----- nvinfo : EIATTR_CRS_STACK_SIZE
	.align		4
.L_83:
        /*0330*/ 	.byte	0x04, 0x1e
        /*0332*/ 	.short	(.L_85 - .L_84)
.L_84:
        /*0334*/ 	.word	0x00000000


	//----- nvinfo : EIATTR_CBANK_PARAM_SIZE
	.align		4
.L_85:
        /*0338*/ 	.byte	0x03, 0x19
        /*033a*/ 	.short	0x0088


	//----- nvinfo : EIATTR_PARAM_CBANK
	.align		4
        /*033c*/ 	.byte	0x04, 0x0a
        /*033e*/ 	.short	(.L_87 - .L_86)
	.align		4
.L_86:
        /*0340*/ 	.word	index@(.nv.constant0.attn_fwd)
        /*0344*/ 	.short	0x0380
        /*0346*/ 	.short	0x0088


	//----- nvinfo : EIATTR_SW_WAR
	.align		4
.L_87:
        /*0348*/ 	.byte	0x04, 0x36
        /*034a*/ 	.short	(.L_89 - .L_88)
.L_88:
        /*034c*/ 	.word	0x00000008
.L_89:


//--------------------- .nv.compat                --------------------------
	.section	.nv.compat,"",@"SHT_CUDA_COMPAT_INFO"
	.align	4
        /*0000*/ 	.byte	0x02, 0x02, 0x02, 0x00, 0x02, 0x05, 0x05, 0x00, 0x02, 0x03, 0x00, 0x00, 0x02, 0x06, 0x01, 0x00


//--------------------- .nv.callgraph             --------------------------
	.section	.nv.callgraph,"",@"SHT_CUDA_CALLGRAPH"
	.align	4
	.sectionentsize	8
	.align		4
        /*0000*/ 	.word	0x00000000
	.align		4
        /*0004*/ 	.word	0xffffffff
	.align		4
        /*0008*/ 	.word	0x00000000
	.align		4
        /*000c*/ 	.word	0xfffffffe
	.align		4
        /*0010*/ 	.word	0x00000000
	.align		4
        /*0014*/ 	.word	0xfffffffd
	.align		4
        /*0018*/ 	.word	0x00000000
	.align		4
        /*001c*/ 	.word	0xfffffffc


//--------------------- .nv.constant4             --------------------------
	.section	.nv.constant4,"a",@progbits
	.align	8
	.align		8
.nv.constant4:
        /*0000*/ 	.dword	_$_str


//--------------------- .text.attn_fwd            --------------------------
	.section	.text.attn_fwd,"ax",@progbits
	.align	128
        .global         attn_fwd
        .type           attn_fwd,@function
        .size           attn_fwd,(.L_x_28 - attn_fwd)
        .other          attn_fwd,@"STO_CUDA_ENTRY STV_DEFAULT"
attn_fwd:
.text.attn_fwd:
[----:B------:R-:W0:Y:S01]  /*0000*/  LDC R1, c[0x0][0x37c] ;  /* 0x0000df00ff017b82 */ /* 0x000e220000000800 */
[----:B------:R-:W1:Y:S02]  /*0010*/  S2R R69, SR_TID.X ;  /* 0x0000000000457919 */ /* 0x000e640000002100 */
[----:B-1----:R-:W-:-:S13]  /*0020*/  ISETP.GE.U32.AND P0, PT, R69, 0x20, PT ;  /* 0x000000204500780c */ /* 0x002fda0003f06070 */
[----:B------:R-:W-:Y:S05]  /*0030*/  @P0 BRA `(.L_x_0) ;  /* 0x0000000000b80947 */ /* 0x000fea0003800000 */
[----:B------:R-:W1:Y:S01]  /*0040*/  S2UR UR6, SR_CgaCtaId ;  /* 0x00000000000679c3 */ /* 0x000e620000008800 */
[----:B------:R-:W-:Y:S01]  /*0050*/  NOP ;  /* 0x0000000000007918 */ /* 0x000fe20000000000 */
[----:B------:R-:W-:Y:S02]  /*0060*/  UMOV UR4, 0x40 ;  /* 0x0000004000047882 */ /* 0x000fe40000000000 */
[----:B-1----:R-:W-:-:S09]  /*0070*/  ULEA UR4, UR6, UR4, 0x18 ;  /* 0x0000000406047291 */ /* 0x002fd2000f8ec0ff */
[----:B------:R-:W1:Y:S01]  /*0080*/  LDS.U8 R0, [UR4] ;  /* 0x00000004ff007984 */ /* 0x000e620008000000 */
[----:B------:R-:W-:Y:S02]  /*0090*/  UMOV UR4, 0x400 ;  /* 0x0000040000047882 */ /* 0x000fe40000000000 */
[----:B------:R-:W-:Y:S01]  /*00a0*/  ULEA UR4, UR6, UR4, 0x18 ;  /* 0x0000000406047291 */ /* 0x000fe2000f8ec0ff */
[----:B-1----:R-:W-:-:S13]  /*00b0*/  ISETP.NE.AND P1, PT, R0, RZ, PT ;  /* 0x000000ff0000720c */ /* 0x002fda0003f25270 */
[----:B------:R-:W-:Y:S05]  /*00c0*/  @P1 BRA `(.L_x_1) ;  /* 0x00000000007c1947 */ /* 0x000fea0003800000 */
[----:B------:R-:W-:-:S13]  /*00d0*/  ELECT P1, URZ, PT ;  /* 0x0000000000ff782f */ /* 0x000fda0003820000 */
[----:B------:R-:W-:Y:S05]  /*00e0*/  @!P1 BRA `(.L_x_2) ;  /* 0x0000000000849947 */ /* 0x000fea0003800000 */
[----:B------:R-:W-:Y:S01]  /*00f0*/  UMOV UR5, 0x4 ;  /* 0x0000000400057882 */ /* 0x000fe20000000000 */
[----:B------:R-:W-:Y:S01]  /*0100*/  HFMA2 R4, -RZ, RZ, 0, 5.9604644775390625e-08 ;  /* 0x00000001ff047431 */ /* 0x000fe200000001ff */
[----:B------:R-:W-:-:S03]  /*0110*/  MOV R5, 0xf ;  /* 0x0000000f00057802 */ /* 0x000fc60000000f00 */
[----:B------:R-:W-:Y:S04]  /*0120*/  DEPBAR.LE SB1, 0x36 ;  /* 0x00009d800000791a */ /* 0x000fe80000000000 */
[----:B------:R-:W1:Y:S02]  /*0130*/  UTCATOMSWS.FIND_AND_SET.ALIGN UP0, UR5, UR5 ;  /* 0x00000005000575e3 */ /* 0x000e640008000800 */
[----:B-1----:R-:W-:-:S04]  /*0140*/  PLOP3.LUT P1, PT, PT, PT, UP0, 0x80, 0x8 ;  /* 0x000000000008781c */ /* 0x002fc80003f2f008 */
[----:B------:R-:W-:-:S04]  /*0150*/  SEL R0, RZ, 0xffffffff, !P1 ;  /* 0xffffffffff007807 */ /* 0x000fc80004800000 */
[----:B------:R-:W-:Y:S02]  /*0160*/  ISETP.NE.AND P1, PT, R0, RZ, PT ;  /* 0x000000ff0000720c */ /* 0x000fe40003f25270 */
[----:B------:R-:W-:-:S11]  /*0170*/  MOV R0, UR5 ;  /* 0x0000000500007c02 */ /* 0x000fd60008000f00 */
[----:B------:R-:W-:Y:S05]  /*0180*/  @P1 BRA `(.L_x_3) ;  /* 0x0000000000241947 */ /* 0x000fea0003800000 */
.L_x_4:
[----:B------:R-:W-:Y:S05]  /*0190*/  NANOSLEEP 0x64 ;  /* 0x000000640000795d */ /* 0x000fea0003800000 */
[----:B------:R-:W-:-:S05]  /*01a0*/  UMOV UR5, 0x4 ;  /* 0x0000000400057882 */ /* 0x000fca0000000000 */
[----:B------:R-:W-:Y:S04]  /*01b0*/  DEPBAR.LE SB1, 0x36 ;  /* 0x00009d800000791a */ /* 0x000fe80000000000 */
[----:B------:R-:W1:Y:S02]  /*01c0*/  UTCATOMSWS.FIND_AND_SET.ALIGN UP0, UR5, UR5 ;  /* 0x00000005000575e3 */ /* 0x000e640008000800 */
[----:B-1----:R-:W-:-:S04]  /*01d0*/  PLOP3.LUT P1, PT, PT, PT, UP0, 0x80, 0x8 ;  /* 0x000000000008781c */ /* 0x002fc80003f2f008 */
[----:B------:R-:W-:-:S04]  /*01e0*/  SEL R0, RZ, 0xffffffff, !P1 ;  /* 0xffffffffff007807 */ /* 0x000fc80004800000 */
[----:B------:R-:W-:Y:S02]  /*01f0*/  ISETP.NE.AND P1, PT, R0, RZ, PT ;  /* 0x000000ff0000720c */ /* 0x000fe40003f25270 */
[----:B------:R-:W-:-:S11]  /*0200*/  MOV R0, UR5 ;  /* 0x0000000500007c02 */ /* 0x000fd60008000f00 */
[----:B------:R-:W-:Y:S05]  /*0210*/  @!P1 BRA `(.L_x_4) ;  /* 0xfffffffc00dc9947 */ /* 0x000fea000383ffff */
.L_x_3:
[----:B------:R-:W-:Y:S01]  /*0220*/  IADD3 R3, PT, PT, R0, 0x10, RZ ;  /* 0x0000001000037810 */ /* 0x000fe20007ffe0ff */
[----:B------:R-:W-:Y:S01]  /*0230*/  UMOV UR5, 0x50 ;  /* 0x0000005000057882 */ /* 0x000fe20000000000 */
[----:B------:R-:W-:Y:S01]  /*0240*/  SHF.L.U32 R2, R5, R0, RZ ;  /* 0x0000000005027219 */ /* 0x000fe200000006ff */
[----:B------:R-:W-:Y:S01]  /*0250*/  ULEA UR5, UR6, UR5, 0x18 ;  /* 0x0000000506057291 */ /* 0x000fe2000f8ec0ff */
[----:B------:R-:W-:Y:S02]  /*0260*/  SHF.L.U32 R3, R4, R3, RZ ;  /* 0x0000000304037219 */ /* 0x000fe400000006ff */
[----:B------:R-:W-:Y:S02]  /*0270*/  SHF.L.U32 R0, R0, 0x5, RZ ;  /* 0x0000000500007819 */ /* 0x000fe400000006ff */
[----:B------:R-:W-:-:S05]  /*0280*/  LOP3.LUT R2, R3, R2, RZ, 0xfc, !PT ;  /* 0x0000000203027212 */ /* 0x000fca00078efcff */
[----:B------:R1:W-:Y:S04]  /*0290*/  ATOMS.OR RZ, [UR5], R2 ;  /* 0x00000002ffff798c */ /* 0x0003e8000b000005 */
[----:B------:R1:W-:Y:S01]  /*02a0*/  STS [UR4], R0 ;  /* 0x00000000ff007988 */ /* 0x0003e20008000804 */
[----:B------:R-:W-:Y:S05]  /*02b0*/  BRA `(.L_x_2) ;  /* 0x0000000000107947 */ /* 0x000fea0003800000 */
.L_x_1:
[----:B------:R-:W-:Y:S02]  /*02c0*/  MOV R0, 0xffffffff ;  /* 0xffffffff00007802 */ /* 0x000fe40000000f00 */
[----:B------:R-:W-:-:S03]  /*02d0*/  MOV R2, 0x300 ;  /* 0x0000030000027802 */ /* 0x000fc60000000f00 */
[----:B------:R1:W-:Y:S04]  /*02e0*/  STS [UR4], R0 ;  /* 0x00000000ff007988 */ /* 0x0003e80008000804 */
[----:B01----:R-:W-:Y:S05]  /*02f0*/  CALL.REL.NOINC `($__internal_1_$__cuda_sm10x_tcgen05_guardrail_trap_phase_invalid_during_alloc) ;  /* 0x0000007c005c7944 */ /* 0x003fea0003c00000 */
.L_x_2:
[----:B------:R-:W-:Y:S05]  /*0300*/  WARPSYNC.ALL ;  /* 0x0000000000007948 */ /* 0x000fea0003800000 */
[----:B------:R-:W-:Y:S01]  /*0310*/  NOP ;  /* 0x0000000000007918 */ /* 0x000fe20000000000 */
.L_x_0:
[----:B------:R-:W2:Y:S01]  /*0320*/  S2R R3, SR_CTAID.X ;  /* 0x0000000000037919 */ /* 0x000ea20000002500 */
[----:B------:R-:W3:Y:S01]  /*0330*/  S2UR UR9, SR_CTAID.Y ;  /* 0x00000000000979c3 */ /* 0x000ee20000002600 */
[----:B------:R-:W3:Y:S01]  /*0340*/  LDCU.64 UR4, c[0x0][0x3b0] ;  /* 0x00007600ff0477ac */ /* 0x000ee20008000a00 */
[----:B-1----:R-:W-:Y:S01]  /*0350*/  LOP3.LUT R0, R69, 0x7f, RZ, 0xc0, !PT ;  /* 0x0000007f45007812 */ /* 0x002fe200078ec0ff */
[----:B------:R-:W-:Y:S01]  /*0360*/  UMOV UR12, 0x400 ;  /* 0x00000400000c7882 */ /* 0x000fe20000000000 */
[----:B------:R-:W1:Y:S04]  /*0370*/  LDCU.64 UR28, c[0x0][0x358] ;  /* 0x00006b00ff1c77ac */ /* 0x000e680008000a00 */
[----:B------:R-:W4:Y:S08]  /*0380*/  LDC.64 R4, c[0x0][0x380] ;  /* 0x0000e000ff047b82 */ /* 0x000f300000000a00 */
[----:B------:R-:W0:Y:S08]  /*0390*/  LDC R75, c[0x0][0x3b8] ;  /* 0x0000ee00ff4b7b82 */ /* 0x000e300000000800 */
[----:B------:R-:W0:Y:S01]  /*03a0*/  S2UR UR6, SR_CgaCtaId ;  /* 0x00000000000679c3 */ /* 0x000e220000008800 */
[----:B---3--:R-:W-:-:S04]  /*03b0*/  UIMAD UR4, UR9, UR4, URZ ;  /* 0x00000004090472a4 */ /* 0x008fc8000f8e02ff */
[----:B------:R-:W-:Y:S01]  /*03c0*/  USHF.L.U32 UR7, UR4, 0x1, URZ ;  /* 0x0000000104077899 */ /* 0x000fe200080006ff */
[----:B--2---:R-:W-:-:S05]  /*03d0*/  LEA R0, R3, R0, 0x7 ;  /* 0x0000000003007211 */ /* 0x004fca00078e38ff */
[----:B------:R-:W-:Y:S01]  /*03e0*/  IMAD R2, R0, UR5, RZ ;  /* 0x0000000500027c24 */ /* 0x000fe2000f8e02ff */
[----:B------:R-:W-:Y:S01]  /*03f0*/  UIMAD.WIDE UR4, UR4, 0x2, URZ ;  /* 0x00000002040478a5 */ /* 0x000fe2000f8e02ff */
[----:B0-----:R-:W-:-:S03]  /*0400*/  IMAD R11, R75, 0x6, RZ ;  /* 0x000000064b0b7824 */ /* 0x001fc600078e02ff */
[C---:B------:R-:W-:Y:S01]  /*0410*/  SHF.L.U32 R13, R2.reuse, 0x1, RZ ;  /* 0x00000001020d7819 */ /* 0x040fe200000006ff */
[----:B------:R-:W-:-:S03]  /*0420*/  IMAD.HI R2, R2, 0x2, RZ ;  /* 0x0000000202027827 */ /* 0x000fc600078e02ff */
[----:B----4-:R-:W-:Y:S01]  /*0430*/  IADD3 R12, P1, P2, R13, UR7, R4 ;  /* 0x000000070d0c7c10 */ /* 0x010fe2000fa3e004 */
[C---:B------:R-:W-:Y:S02]  /*0440*/  IMAD R19, R75.reuse, 0xc, RZ ;  /* 0x0000000c4b137824 */ /* 0x040fe400078e02ff */
[C---:B------:R-:W-:Y:S01]  /*0450*/  IMAD R21, R75.reuse, 0x22, RZ ;  /* 0x000000224b157824 */ /* 0x040fe200078e02ff */
[----:B------:R-:W-:Y:S01]  /*0460*/  IADD3.X R13, PT, PT, R2, UR5, R5, P1, P2 ;  /* 0x00000005020d7c10 */ /* 0x000fe20008fe4405 */
[----:B------:R-:W-:Y:S01]  /*0470*/  BAR.SYNC.DEFER_BLOCKING 0x0 ;  /* 0x0000000000007b1d */ /* 0x000fe20000010000 */
[C---:B------:R-:W-:Y:S01]  /*0480*/  IMAD R27, R75.reuse, 0x24, RZ ;  /* 0x000000244b1b7824 */ /* 0x040fe200078e02ff */
[C---:B------:R-:W-:Y:S01]  /*0490*/  LEA R5, R75.reuse, R75, 0x1 ;  /* 0x0000004b4b057211 */ /* 0x040fe200078e08ff */
[----:B------:R-:W-:Y:S01]  /*04a0*/  IMAD R25, R75, 0x18, RZ ;  /* 0x000000184b197824 */ /* 0x000fe200078e02ff */
[-C--:B------:R-:W-:Y:S01]  /*04b0*/  IADD3 R20, P6, PT, R11, R12.reuse, RZ ;  /* 0x0000000c0b147210 */ /* 0x080fe20007fde0ff */
[----:B------:R-:W-:Y:S01]  /*04c0*/  ULEA UR12, UR6, UR12, 0x18 ;  /* 0x0000000c060c7291 */ /* 0x000fe2000f8ec0ff */
[-C--:B------:R-:W-:Y:S01]  /*04d0*/  IADD3 R26, P5, PT, R19, R12.reuse, RZ ;  /* 0x0000000c131a7210 */ /* 0x080fe20007fbe0ff */
[----:B------:R-:W-:Y:S01]  /*04e0*/  IMAD R31, R75, 0x30, RZ ;  /* 0x000000304b1f7824 */ /* 0x000fe200078e02ff */
[-C--:B------:R-:W-:Y:S01]  /*04f0*/  IADD3 R6, P3, PT, R21, R12.reuse, RZ ;  /* 0x0000000c15067210 */ /* 0x080fe20007f7e0ff */
[----:B------:R-:W-:Y:S01]  /*0500*/  IMAD R35, R75, 0xa, RZ ;  /* 0x0000000a4b237824 */ /* 0x000fe200078e02ff */
[-C--:B------:R-:W-:Y:S01]  /*0510*/  IADD3 R2, P2, PT, R27, R12.reuse, RZ ;  /* 0x0000000c1b027210 */ /* 0x080fe20007f5e0ff */
[----:B------:R-:W-:Y:S01]  /*0520*/  IMAD R43, R75, 0xe, RZ ;  /* 0x0000000e4b2b7824 */ /* 0x000fe200078e02ff */
[-C--:B------:R-:W-:Y:S01]  /*0530*/  LEA.HI.X.SX32 R21, R5, R13.reuse, 0x1, P6 ;  /* 0x0000000d05157211 */ /* 0x080fe200030f0eff */
[----:B------:R-:W-:Y:S01]  /*0540*/  IMAD R29, R75, 0x26, RZ ;  /* 0x000000264b1d7824 */ /* 0x000fe200078e02ff */
[-C--:B------:R-:W-:Y:S01]  /*0550*/  LEA.HI.X.SX32 R27, R11, R13.reuse, 0x1, P5 ;  /* 0x0000000d0b1b7211 */ /* 0x080fe200028f0eff */
[C---:B------:R-:W-:Y:S01]  /*0560*/  IMAD R51, R75.reuse, 0x12, RZ ;  /* 0x000000124b337824 */ /* 0x040fe200078e02ff */
[C---:B------:R-:W-:Y:S01]  /*0570*/  SHF.L.U32 R23, R75.reuse, 0x4, RZ ;  /* 0x000000044b177819 */ /* 0x040fe200000006ff */
[----:B------:R-:W-:Y:S01]  /*0580*/  IMAD R55, R75, 0x14, RZ ;  /* 0x000000144b377824 */ /* 0x000fe200078e02ff */
[-C--:B------:R-:W-:Y:S01]  /*0590*/  IADD3 R38, P6, PT, R25, R12.reuse, RZ ;  /* 0x0000000c19267210 */ /* 0x080fe20007fde0ff */
[C---:B------:R-:W-:Y:S01]  /*05a0*/  IMAD R59, R75.reuse, 0x16, RZ ;  /* 0x000000164b3b7824 */ /* 0x040fe200078e02ff */
[CC--:B------:R-:W-:Y:S01]  /*05b0*/  LEA R46, P5, R75.reuse, R12.reuse, 0x5 ;  /* 0x0000000c4b2e7211 */ /* 0x0c0fe200078a28ff */
[C---:B------:R-:W-:Y:S01]  /*05c0*/  IMAD R37, R75.reuse, 0xb, RZ ;  /* 0x0000000b4b257824 */ /* 0x040fe200078e02ff */
[C---:B------:R-:W-:Y:S01]  /*05d0*/  SHF.L.U32 R3, R75.reuse, 0x1, RZ ;  /* 0x000000014b037819 */ /* 0x040fe200000006ff */
[C---:B------:R-:W-:Y:S01]  /*05e0*/  IMAD R65, R75.reuse, 0x1a, RZ ;  /* 0x0000001a4b417824 */ /* 0x040fe200078e02ff */
[----:B------:R-:W-:Y:S01]  /*05f0*/  SHF.L.U32 R17, R75, 0x3, RZ ;  /* 0x000000034b117819 */ /* 0x000fe200000006ff */
[----:B------:R-:W0:Y:S01]  /*0600*/  LDS R72, [UR12] ;  /* 0x0000000cff487984 */ /* 0x000e220008000800 */
[-C--:B------:R-:W-:Y:S01]  /*0610*/  IADD3 R10, P4, PT, R31, R12.reuse, RZ ;  /* 0x0000000c1f0a7210 */ /* 0x080fe20007f9e0ff */
[C---:B------:R-:W-:Y:S01]  /*0620*/  IMAD R71, R75.reuse, 0x1c, RZ ;  /* 0x0000001c4b477824 */ /* 0x040fe200078e02ff */
[----:B------:R-:W-:Y:S01]  /*0630*/  LEA R30, P1, R75, R12, 0x4 ;  /* 0x0000000c4b1e7211 */ /* 0x000fe200078220ff */
[----:B------:R-:W-:Y:S01]  /*0640*/  BAR.SYNC.DEFER_BLOCKING 0x0 ;  /* 0x0000000000007b1d */ /* 0x000fe20000010000 */
[----:B------:R-:W-:-:S02]  /*0650*/  LEA.HI.X.SX32 R39, R19, R13, 0x1, P6 ;  /* 0x0000000d13277211 */ /* 0x000fc400030f0eff */
[-C--:B------:R-:W-:Y:S02]  /*0660*/  LEA.HI.X.SX32 R47, R23, R13.reuse, 0x1, P5 ;  /* 0x0000000d172f7211 */ /* 0x080fe400028f0eff */
[-C--:B------:R-:W-:Y:S01]  /*0670*/  IADD3 R16, P6, PT, R3, R12.reuse, RZ ;  /* 0x0000000c03107210 */ /* 0x080fe20007fde0ff */
[C---:B------:R-:W-:Y:S01]  /*0680*/  IMAD R73, R75.reuse, 0x1e, RZ ;  /* 0x0000001e4b497824 */ /* 0x040fe200078e02ff */
[CC--:B------:R-:W-:Y:S01]  /*0690*/  LEA R18, P5, R75.reuse, R12.reuse, 0x2 ;  /* 0x0000000c4b127211 */ /* 0x0c0fe200078a10ff */
[----:B------:R-:W-:Y:S01]  /*06a0*/  IMAD R41, R75, 0xd, RZ ;  /* 0x0000000d4b297824 */ /* 0x000fe200078e02ff */
[-C--:B------:R-:W-:Y:S01]  /*06b0*/  LEA.HI.X.SX32 R31, R17, R13.reuse, 0x1, P1 ;  /* 0x0000000d111f7211 */ /* 0x080fe200008f0eff */
[----:B------:R-:W-:Y:S01]  /*06c0*/  IMAD R77, R75, 0x28, RZ ;  /* 0x000000284b4d7824 */ /* 0x000fe200078e02ff */
[-C--:B------:R-:W-:Y:S01]  /*06d0*/  LEA.HI.X.SX32 R11, R25, R13.reuse, 0x1, P4 ;  /* 0x0000000d190b7211 */ /* 0x080fe200020f0eff */
[C---:B------:R-:W-:Y:S01]  /*06e0*/  IMAD R79, R75.reuse, 0x2a, RZ ;  /* 0x0000002a4b4f7824 */ /* 0x040fe200078e02ff */
[C---:B------:R-:W-:Y:S01]  /*06f0*/  SHF.L.U32 R7, R75.reuse, 0x2, RZ ;  /* 0x000000024b077819 */ /* 0x040fe200000006ff */
[C---:B------:R-:W-:Y:S01]  /*0700*/  IMAD R81, R75.reuse, 0x2c, RZ ;  /* 0x0000002c4b517824 */ /* 0x040fe200078e02ff */
[CC--:B------:R-:W-:Y:S01]  /*0710*/  LEA R22, P4, R75.reuse, R12.reuse, 0x3 ;  /* 0x0000000c4b167211 */ /* 0x0c0fe200078818ff */
[C---:B------:R-:W-:Y:S01]  /*0720*/  IMAD R83, R75.reuse, 0x2e, RZ ;  /* 0x0000002e4b537824 */ /* 0x040fe200078e02ff */
[CC--:B------:R-:W-:Y:S01]  /*0730*/  LEA.HI.X.SX32 R17, R75.reuse, R13.reuse, 0x1, P6 ;  /* 0x0000000d4b117211 */ /* 0x0c0fe200030f0eff */
[----:B------:R-:W-:Y:S01]  /*0740*/  IMAD R85, R75, 0x32, RZ ;  /* 0x000000324b557824 */ /* 0x000fe200078e02ff */
[----:B------:R-:W-:Y:S01]  /*0750*/  LEA.HI.X.SX32 R19, R3, R13, 0x1, P5 ;  /* 0x0000000d03137211 */ /* 0x000fe200028f0eff */
[C---:B------:R-:W-:Y:S01]  /*0760*/  IMAD R53, R75.reuse, 0x13, RZ ;  /* 0x000000134b357824 */ /* 0x040fe200078e02ff */
[CC--:B------:R-:W-:Y:S01]  /*0770*/  LEA R9, R75.reuse, R75.reuse, 0x2 ;  /* 0x0000004b4b097211 */ /* 0x0c0fe200078e10ff */
[C---:B------:R-:W-:Y:S01]  /*0780*/  IMAD R57, R75.reuse, 0x15, RZ ;  /* 0x000000154b397824 */ /* 0x040fe200078e02ff */
[C---:B------:R-:W-:Y:S01]  /*0790*/  LEA R15, R75.reuse, -R75, 0x3 ;  /* 0x8000004b4b0f7211 */ /* 0x040fe200078e18ff */
[----:B------:R-:W-:Y:S01]  /*07a0*/  IMAD R61, R75, 0x17, RZ ;  /* 0x000000174b3d7824 */ /* 0x000fe200078e02ff */
[-C--:B------:R-:W-:Y:S01]  /*07b0*/  IADD3 R24, P6, PT, R35, R12.reuse, RZ ;  /* 0x0000000c23187210 */ /* 0x080fe20007fde0ff */
[----:B------:R-:W-:Y:S01]  /*07c0*/  IMAD R63, R75, 0x19, RZ ;  /* 0x000000194b3f7824 */ /* 0x000fe200078e02ff */
[-C--:B------:R-:W-:Y:S01]  /*07d0*/  IADD3 R28, P5, PT, R43, R12.reuse, RZ ;  /* 0x0000000c2b1c7210 */ /* 0x080fe20007fbe0ff */
[----:B------:R-:W-:Y:S01]  /*07e0*/  IMAD R87, R75, 0x34, RZ ;  /* 0x000000344b577824 */ /* 0x000fe200078e02ff */
[-C--:B------:R-:W-:Y:S01]  /*07f0*/  IADD3 R8, P1, PT, R29, R12.reuse, RZ ;  /* 0x0000000c1d087210 */ /* 0x080fe20007f3e0ff */
[----:B------:R-:W-:Y:S01]  /*0800*/  IMAD R89, R75, 0x36, RZ ;  /* 0x000000364b597824 */ /* 0x000fe200078e02ff */
[----:B------:R-:W-:Y:S01]  /*0810*/  LEA.HI.X.SX32 R23, R7, R13, 0x1, P4 ;  /* 0x0000000d07177211 */ /* 0x000fe200020f0eff */
[C---:B------:R-:W-:Y:S01]  /*0820*/  IMAD R91, R75.reuse, 0x38, RZ ;  /* 0x000000384b5b7824 */ /* 0x040fe200078e02ff */
[C---:B------:R-:W-:Y:S01]  /*0830*/  LEA R33, R75.reuse, R75, 0x3 ;  /* 0x0000004b4b217211 */ /* 0x040fe200078e18ff */
[----:B------:R-:W-:Y:S01]  /*0840*/  IMAD R93, R75, 0x3a, RZ ;  /* 0x0000003a4b5d7824 */ /* 0x000fe200078e02ff */
[-C--:B------:R-:W-:Y:S01]  /*0850*/  IADD3 R32, P4, PT, R51, R12.reuse, RZ ;  /* 0x0000000c33207210 */ /* 0x080fe20007f9e0ff */
[----:B------:R-:W-:Y:S01]  /*0860*/  IMAD R95, R75, 0x3c, RZ ;  /* 0x0000003c4b5f7824 */ /* 0x000fe200078e02ff */
[-C--:B------:R-:W-:Y:S01]  /*0870*/  LEA.HI.X.SX32 R25, R9, R13.reuse, 0x1, P6 ;  /* 0x0000000d09197211 */ /* 0x080fe200030f0eff */
[----:B------:R-:W-:Y:S01]  /*0880*/  IMAD R97, R75, 0x3e, RZ ;  /* 0x0000003e4b617824 */ /* 0x000fe200078e02ff */
[-C--:B------:R-:W-:Y:S01]  /*0890*/  LEA.HI.X.SX32 R29, R15, R13.reuse, 0x1, P5 ;  /* 0x0000000d0f1d7211 */ /* 0x080fe200028f0eff */
[----:B------:R-:W-:Y:S01]  /*08a0*/  IMAD R67, R75, 0x1b, RZ ;  /* 0x0000001b4b437824 */ /* 0x000fe200078e02ff */
[-C--:B------:R-:W-:Y:S01]  /*08b0*/  IADD3 R34, P6, PT, R55, R12.reuse, RZ ;  /* 0x0000000c37227210 */ /* 0x080fe20007fde0ff */
[----:B-1----:R1:W5:Y:S01]  /*08c0*/  LDG.E.U16 R4, desc[UR28][R12.64] ;  /* 0x0000001c0c047981 */ /* 0x002362000c1e1500 */
[-C--:B------:R-:W-:Y:S01]  /*08d0*/  IADD3 R36, P5, PT, R59, R12.reuse, RZ ;  /* 0x0000000c3b247210 */ /* 0x080fe20007fbe0ff */
[----:B------:R-:W-:Y:S01]  /*08e0*/  IMAD R5, R75, 0x1d, RZ ;  /* 0x0000001d4b057824 */ /* 0x000fe200078e02ff */
[-C--:B------:R-:W-:Y:S01]  /*08f0*/  LEA.HI.X.SX32 R33, R33, R13.reuse, 0x1, P4 ;  /* 0x0000000d21217211 */ /* 0x080fe200020f0eff */
[----:B------:R-:W2:Y:S01]  /*0900*/  LDCU UR4, c[0x0][0x3c8] ;  /* 0x00007900ff0477ac */ /* 0x000ea20008000800 */
[----:B------:R-:W-:Y:S01]  /*0910*/  IADD3 R40, P4, PT, R65, R12, RZ ;  /* 0x0000000c41287210 */ /* 0x000fe20007f9e0ff */
[----:B------:R3:W5:Y:S01]  /*0920*/  LDG.E.U16 R68, desc[UR28][R10.64] ;  /* 0x0000001c0a447981 */ /* 0x000762000c1e1500 */
[----:B------:R-:W-:-:S02]  /*0930*/  LEA.HI.X.SX32 R35, R35, R13, 0x1, P6 ;  /* 0x0000000d23237211 */ /* 0x000fc400030f0eff */
[----:B------:R-:W-:Y:S01]  /*0940*/  LEA.HI.X.SX32 R37, R37, R13, 0x1, P5 ;  /* 0x0000000d25257211 */ /* 0x000fe200028f0eff */
[----:B------:R-:W5:Y:S01]  /*0950*/  LDG.E.U16 R17, desc[UR28][R16.64] ;  /* 0x0000001c10117981 */ /* 0x000f62000c1e1500 */
[CC--:B------:R-:W-:Y:S02]  /*0960*/  LEA R45, R75.reuse, -R75.reuse, 0x4 ;  /* 0x8000004b4b2d7211 */ /* 0x0c0fe400078e20ff */
[----:B------:R-:W-:Y:S01]  /*0970*/  LEA R49, R75, R75, 0x4 ;  /* 0x0000004b4b317211 */ /* 0x000fe200078e20ff */
[----:B------:R-:W5:Y:S01]  /*0980*/  LDG.E.U16 R19, desc[UR28][R18.64] ;  /* 0x0000001c12137981 */ /* 0x000f62000c1e1500 */
[-C--:B------:R-:W-:Y:S02]  /*0990*/  IADD3 R42, P6, PT, R71, R12.reuse, RZ ;  /* 0x0000000c472a7210 */ /* 0x080fe40007fde0ff */
[----:B------:R-:W-:Y:S01]  /*09a0*/  IADD3 R44, P5, PT, R73, R12, RZ ;  /* 0x0000000c492c7210 */ /* 0x000fe20007fbe0ff */
[----:B------:R-:W5:Y:S01]  /*09b0*/  LDG.E.U16 R24, desc[UR28][R24.64] ;  /* 0x0000001c18187981 */ /* 0x000f62000c1e1500 */
[----:B------:R-:W-:-:S02]  /*09c0*/  LEA.HI.X.SX32 R41, R41, R13, 0x1, P4 ;  /* 0x0000000d29297211 */ /* 0x000fc400020f0eff */
[-C--:B------:R-:W-:Y:S01]  /*09d0*/  IADD3 R14, P4, PT, R77, R12.reuse, RZ ;  /* 0x0000000c4d0e7210 */ /* 0x080fe20007f9e0ff */
[----:B------:R-:W5:Y:S01]  /*09e0*/  LDG.E.U16 R22, desc[UR28][R22.64] ;  /* 0x0000001c16167981 */ /* 0x000f62000c1e1500 */
[-C--:B------:R-:W-:Y:S02]  /*09f0*/  LEA.HI.X.SX32 R43, R43, R13.reuse, 0x1, P6 ;  /* 0x0000000d2b2b7211 */ /* 0x080fe400030f0eff */
[-C--:B------:R-:W-:Y:S01]  /*0a00*/  LEA.HI.X.SX32 R45, R45, R13.reuse, 0x1, P5 ;  /* 0x0000000d2d2d7211 */ /* 0x080fe200028f0eff */
[----:B------:R-:W5:Y:S01]  /*0a10*/  LDG.E.U16 R30, desc[UR28][R30.64] ;  /* 0x0000001c1e1e7981 */ /* 0x000f62000c1e1500 */
[-C--:B------:R-:W-:Y:S02]  /*0a20*/  LEA.HI.X.SX32 R7, R49, R13.reuse, 0x1, P3 ;  /* 0x0000000d31077211 */ /* 0x080fe400018f0eff */
[----:B------:R-:W-:Y:S01]  /*0a30*/  LEA.HI.X.SX32 R3, R51, R13, 0x1, P2 ;  /* 0x0000000d33037211 */ /* 0x000fe200010f0eff */
[----:B------:R-:W5:Y:S01]  /*0a40*/  LDG.E.U16 R38, desc[UR28][R38.64] ;  /* 0x0000001c26267981 */ /* 0x000f62000c1e1500 */
[----:B------:R-:W-:-:S02]  /*0a50*/  IADD3 R48, P6, PT, R79, R12, RZ ;  /* 0x0000000c4f307210 */ /* 0x000fc40007fde0ff */
[-C--:B------:R-:W-:Y:S01]  /*0a60*/  IADD3 R50, P5, PT, R81, R12.reuse, RZ ;  /* 0x0000000c51327210 */ /* 0x080fe20007fbe0ff */
[----:B------:R4:W5:Y:S01]  /*0a70*/  LDG.E.U16 R11, desc[UR28][R6.64] ;  /* 0x0000001c060b7981 */ /* 0x000962000c1e1500 */
[-C--:B------:R-:W-:Y:S02]  /*0a80*/  IADD3 R52, P3, PT, R83, R12.reuse, RZ ;  /* 0x0000000c53347210 */ /* 0x080fe40007f7e0ff */
[----:B------:R-:W-:Y:S01]  /*0a90*/  IADD3 R54, P2, PT, R85, R12, RZ ;  /* 0x0000000c55367210 */ /* 0x000fe20007f5e0ff */
[----:B------:R-:W5:Y:S01]  /*0aa0*/  LDG.E.U16 R46, desc[UR28][R46.64] ;  /* 0x0000001c2e2e7981 */ /* 0x000f62000c1e1500 */
[-C--:B------:R-:W-:Y:S02]  /*0ab0*/  LEA.HI.X.SX32 R9, R53, R13.reuse, 0x1, P1 ;  /* 0x0000000d35097211 */ /* 0x080fe400008f0eff */
[-C--:B------:R-:W-:Y:S01]  /*0ac0*/  LEA.HI.X.SX32 R15, R55, R13.reuse, 0x1, P4 ;  /* 0x0000000d370f7211 */ /* 0x080fe200020f0eff */
[----:B------:R-:W5:Y:S01]  /*0ad0*/  LDG.E.U16 R28, desc[UR28][R28.64] ;  /* 0x0000001c1c1c7981 */ /* 0x000f62000c1e1500 */
[----:B------:R-:W-:-:S02]  /*0ae0*/  LEA.HI.X.SX32 R49, R57, R13, 0x1, P6 ;  /* 0x0000000d39317211 */ /* 0x000fc400030f0eff */
[-C--:B------:R-:W-:Y:S01]  /*0af0*/  LEA.HI.X.SX32 R51, R59, R13.reuse, 0x1, P5 ;  /* 0x0000000d3b337211 */ /* 0x080fe200028f0eff */
[----:B------:R-:W5:Y:S01]  /*0b00*/  LDG.E.U16 R32, desc[UR28][R32.64] ;  /* 0x0000001c20207981 */ /* 0x000f62000c1e1500 */
[-C--:B------:R-:W-:Y:S02]  /*0b10*/  LEA.HI.X.SX32 R53, R61, R13.reuse, 0x1, P3 ;  /* 0x0000000d3d357211 */ /* 0x080fe400018f0eff */
[----:B------:R-:W-:Y:S01]  /*0b20*/  LEA.HI.X.SX32 R55, R63, R13, 0x1, P2 ;  /* 0x0000000d3f377211 */ /* 0x000fe200010f0eff */
[----:B------:R-:W5:Y:S01]  /*0b30*/  LDG.E.U16 R15, desc[UR28][R14.64] ;  /* 0x0000001c0e0f7981 */ /* 0x000f62000c1e1500 */
[-C--:B------:R-:W-:Y:S02]  /*0b40*/  IADD3 R56, P1, PT, R87, R12.reuse, RZ ;  /* 0x0000000c57387210 */ /* 0x080fe40007f3e0ff */
[-C--:B------:R-:W-:Y:S01]  /*0b50*/  IADD3 R58, P4, PT, R89, R12.reuse, RZ ;  /* 0x0000000c593a7210 */ /* 0x080fe20007f9e0ff */
[----:B------:R-:W5:Y:S01]  /*0b60*/  LDG.E.U16 R34, desc[UR28][R34.64] ;  /* 0x0000001c22227981 */ /* 0x000f62000c1e1500 */
[----:B------:R-:W-:-:S02]  /*0b70*/  IADD3 R60, P6, PT, R91, R12, RZ ;  /* 0x0000000c5b3c7210 */ /* 0x000fc40007fde0ff */
[-C--:B------:R-:W-:Y:S01]  /*0b80*/  IADD3 R62, P5, PT, R93, R12.reuse, RZ ;  /* 0x0000000c5d3e7210 */ /* 0x080fe20007fbe0ff */
[----:B------:R-:W5:Y:S01]  /*0b90*/  LDG.E.U16 R36, desc[UR28][R36.64] ;  /* 0x0000001c24247981 */ /* 0x000f62000c1e1500 */
[-C--:B------:R-:W-:Y:S02]  /*0ba0*/  IADD3 R64, P3, PT, R95, R12.reuse, RZ ;  /* 0x0000000c5f407210 */ /* 0x080fe40007f7e0ff */
[----:B------:R-:W-:Y:S01]  /*0bb0*/  IADD3 R66, P2, PT, R97, R12, RZ ;  /* 0x0000000c61427210 */ /* 0x000fe20007f5e0ff */
[----:B------:R-:W5:Y:S01]  /*0bc0*/  LDG.E.U16 R40, desc[UR28][R40.64] ;  /* 0x0000001c28287981 */ /* 0x000f62000c1e1500 */
[----:B-1----:R-:W-:Y:S02]  /*0bd0*/  LEA R12, R75, -R75, 0x5 ;  /* 0x8000004b4b0c7211 */ /* 0x002fe400078e28ff */
[-C--:B------:R-:W-:Y:S01]  /*0be0*/  LEA.HI.X.SX32 R57, R65, R13.reuse, 0x1, P1 ;  /* 0x0000000d41397211 */ /* 0x080fe200008f0eff */
[----:B------:R-:W5:Y:S01]  /*0bf0*/  LDG.E.U16 R42, desc[UR28][R42.64] ;  /* 0x0000001c2a2a7981 */ /* 0x000f62000c1e1500 */
[----:B------:R-:W-:-:S02]  /*0c00*/  LEA.HI.X.SX32 R59, R67, R13, 0x1, P4 ;  /* 0x0000000d433b7211 */ /* 0x000fc400020f0eff */
[-C--:B------:R-:W-:Y:S01]  /*0c10*/  LEA.HI.X.SX32 R61, R71, R13.reuse, 0x1, P6 ;  /* 0x0000000d473d7211 */ /* 0x080fe200030f0eff */
[----:B------:R-:W5:Y:S01]  /*0c20*/  LDG.E.U16 R44, desc[UR28][R44.64] ;  /* 0x0000001c2c2c7981 */ /* 0x000f62000c1e1500 */
[-C--:B------:R-:W-:Y:S02]  /*0c30*/  LEA.HI.X.SX32 R63, R5, R13.reuse, 0x1, P5 ;  /* 0x0000000d053f7211 */ /* 0x080fe400028f0eff */
[-C--:B------:R-:W-:Y:S01]  /*0c40*/  LEA.HI.X.SX32 R65, R73, R13.reuse, 0x1, P3 ;  /* 0x0000000d49417211 */ /* 0x080fe200018f0eff */
[----:B------:R1:W5:Y:S01]  /*0c50*/  LDG.E.U16 R5, desc[UR28][R26.64] ;  /* 0x0000001c1a057981 */ /* 0x000362000c1e1500 */
[----:B------:R-:W-:-:S03]  /*0c60*/  LEA.HI.X.SX32 R67, R12, R13, 0x1, P2 ;  /* 0x0000000d0c437211 */ /* 0x000fc600010f0eff */
[----:B------:R0:W5:Y:S01]  /*0c70*/  LDG.E.U16 R13, desc[UR28][R2.64] ;  /* 0x0000001c020d7981 */ /* 0x000162000c1e1500 */
[--C-:B---3--:R-:W-:Y:S02]  /*0c80*/  SHF.R.U32.HI R10, RZ, 0x5, R69.reuse ;  /* 0x00000005ff0a7819 */ /* 0x108fe40000011645 */
[C---:B----4-:R-:W-:Y:S01]  /*0c90*/  LOP3.LUT R6, R69.reuse, 0x1f, RZ, 0xc0, !PT ;  /* 0x0000001f45067812 */ /* 0x050fe200078ec0ff */
[----:B------:R-:W5:Y:S01]  /*0ca0*/  LDG.E.U16 R12, desc[UR28][R20.64] ;  /* 0x0000001c140c7981 */ /* 0x000f62000c1e1500 */
[----:B-1----:R-:W1:Y:S01]  /*0cb0*/  LDC.64 R26, c[0x0][0x388] ;  /* 0x0000e200ff1a7b82 */ /* 0x002e620000000a00 */
[----:B------:R-:W-:Y:S02]  /*0cc0*/  SHF.R.U32.HI R7, RZ, 0x5, R69 ;  /* 0x00000005ff077819 */ /* 0x000fe40000011645 */
[----:B------:R-:W5:Y:S01]  /*0cd0*/  LDG.E.U16 R48, desc[UR28][R48.64] ;  /* 0x0000001c30307981 */ /* 0x000f62000c1e1500 */
[----:B------:R-:W-:Y:S02]  /*0ce0*/  LOP3.LUT R70, R69, 0x3f, RZ, 0xc0, !PT ;  /* 0x0000003f45467812 */ /* 0x000fe400078ec0ff */
[----:B0-----:R-:W-:Y:S01]  /*0cf0*/  R2UR UR13, R72 ;  /* 0x00000000480d72ca */ /* 0x001fe200000e0000 */
[----:B------:R-:W5:Y:S01]  /*0d00*/  LDG.E.U16 R50, desc[UR28][R50.64] ;  /* 0x0000001c32327981 */ /* 0x000f62000c1e1500 */
[----:B------:R-:W0:Y:S01]  /*0d10*/  LDC.64 R2, c[0x0][0x3c0] ;  /* 0x0000f000ff027b82 */ /* 0x000e220000000a00 */
[----:B------:R-:W-:-:S02]  /*0d20*/  SGXT.U32 R10, R10, 0x2 ;  /* 0x000000020a0a781a */ /* 0x000fc40000000000 */
[----:B------:R2:W5:Y:S01]  /*0d30*/  LDG.E.U16 R20, desc[UR28][R8.64] ;  /* 0x0000001c08147981 */ /* 0x000562000c1e1500 */
[----:B------:R-:W-:-:S03]  /*0d40*/  R2UR UR22, R7 ;  /* 0x00000000071672ca */ /* 0x000fc600000e0000 */
[----:B------:R3:W5:Y:S04]  /*0d50*/  LDG.E.U16 R52, desc[UR28][R52.64] ;  /* 0x0000001c34347981 */ /* 0x000768000c1e1500 */
[----:B------:R3:W5:Y:S01]  /*0d60*/  LDG.E.U16 R54, desc[UR28][R54.64] ;  /* 0x0000001c36367981 */ /* 0x000762000c1e1500 */
[----:B--2---:R-:W-:-:S03]  /*0d70*/  IMAD R8, R6, UR4, RZ ;  /* 0x0000000406087c24 */ /* 0x004fc6000f8e02ff */
[----:B------:R3:W5:Y:S04]  /*0d80*/  LDG.E.U16 R56, desc[UR28][R56.64] ;  /* 0x0000001c38387981 */ /* 0x000768000c1e1500 */
[----:B------:R3:W5:Y:S04]  /*0d90*/  LDG.E.U16 R58, desc[UR28][R58.64] ;  /* 0x0000001c3a3a7981 */ /* 0x000768000c1e1500 */
[----:B------:R3:W5:Y:S01]  /*0da0*/  LDG.E.U16 R60, desc[UR28][R60.64] ;  /* 0x0000001c3c3c7981 */ /* 0x000762000c1e1500 */
[----:B0-----:R-:W-:Y:S02]  /*0db0*/  IMAD R10, R10, R3, RZ ;  /* 0x000000030a0a7224 */ /* 0x001fe400078e02ff */
[----:B------:R-:W-:Y:S01]  /*0dc0*/  IMAD R2, R2, UR9, RZ ;  /* 0x0000000902027c24 */ /* 0x000fe2000f8e02ff */
[----:B------:R3:W5:Y:S02]  /*0dd0*/  LDG.E.U16 R62, desc[UR28][R62.64] ;  /* 0x0000001c3e3e7981 */ /* 0x000764000c1e1500 */
[----:B------:R-:W-:-:S02]  /*0de0*/  LEA R14, R3, R10, 0x2 ;  /* 0x0000000a030e7211 */ /* 0x000fc400078e10ff */
[----:B------:R-:W-:Y:S01]  /*0df0*/  SHF.L.U32 R6, R8, 0x1, RZ ;  /* 0x0000000108067819 */ /* 0x000fe200000006ff */
[----:B------:R3:W5:Y:S01]  /*0e00*/  LDG.E.U16 R64, desc[UR28][R64.64] ;  /* 0x0000001c40407981 */ /* 0x000762000c1e1500 */
[----:B------:R-:W-:Y:S02]  /*0e10*/  SHF.L.U32 R7, R2, 0x1, RZ ;  /* 0x0000000102077819 */ /* 0x000fe400000006ff */
[C---:B------:R-:W-:Y:S01]  /*0e20*/  LEA R16, R3.reuse, R14, 0x2 ;  /* 0x0000000e03107211 */ /* 0x040fe200078e10ff */
[----:B------:R-:W-:Y:S01]  /*0e30*/  IMAD.HI R8, R8, 0x2, RZ ;  /* 0x0000000208087827 */ /* 0x000fe200078e02ff */
[----:B-1----:R-:W-:Y:S01]  /*0e40*/  IADD3 R79, P1, P2, R6, R26, R7 ;  /* 0x0000001a064f7210 */ /* 0x002fe20007a3e007 */
[----:B------:R3:W5:Y:S02]  /*0e50*/  LDG.E.U16 R66, desc[UR28][R66.64] ;  /* 0x0000001c42427981 */ /* 0x000764000c1e1500 */
[----:B------:R-:W-:Y:S01]  /*0e60*/  IMAD.HI R2, R2, 0x2, RZ ;  /* 0x0000000202027827 */ /* 0x000fe200078e02ff */
[----:B------:R-:W-:-:S02]  /*0e70*/  LEA R18, R3, R16, 0x2 ;  /* 0x0000001003127211 */ /* 0x000fc400078e10ff */
[----:B------:R-:W-:Y:S02]  /*0e80*/  LOP3.LUT R6, R69, 0x40, RZ, 0xc0, !PT ;  /* 0x0000004045067812 */ /* 0x000fe400078ec0ff */
[----:B------:R-:W-:Y:S02]  /*0e90*/  SHF.L.U32 R21, R70, 0x1, RZ ;  /* 0x0000000146157819 */ /* 0x000fe400000006ff */
[----:B------:R-:W-:Y:S02]  /*0ea0*/  IADD3.X R25, PT, PT, R8, R27, R2, P1, P2 ;  /* 0x0000001b08197210 */ /* 0x000fe40000fe4402 */
[C---:B------:R-:W-:Y:S02]  /*0eb0*/  LEA R2, R3.reuse, R18, 0x2 ;  /* 0x0000001203027211 */ /* 0x040fe400078e10ff */
[----:B------:R-:W-:Y:S02]  /*0ec0*/  LEA R23, R6, R21, 0x6 ;  /* 0x0000001506177211 */ /* 0x000fe400078e30ff */
[----:B------:R-:W-:-:S02]  /*0ed0*/  LEA R6, R3, R2, 0x2 ;  /* 0x0000000203067211 */ /* 0x000fc400078e10ff */
[-C--:B------:R-:W-:Y:S02]  /*0ee0*/  LEA R106, P1, R10, R79.reuse, 0x1 ;  /* 0x0000004f0a6a7211 */ /* 0x080fe400078208ff */
[C---:B------:R-:W-:Y:S02]  /*0ef0*/  LEA R8, R3.reuse, R6, 0x2 ;  /* 0x0000000603087211 */ /* 0x040fe400078e10ff */
[----:B------:R-:W-:Y:S02]  /*0f00*/  LEA R104, P2, R14, R79, 0x1 ;  /* 0x0000004f0e687211 */ /* 0x000fe400078408ff */
[-C--:B------:R-:W-:Y:S02]  /*0f10*/  LEA.HI.X.SX32 R107, R10, R25.reuse, 0x1, P1 ;  /* 0x000000190a6b7211 */ /* 0x080fe400008f0eff */
[----:B------:R-:W-:Y:S01]  /*0f20*/  LEA R10, R3, R8, 0x3 ;  /* 0x00000008030a7211 */ /* 0x000fe200078e18ff */
[----:B------:R-:W-:Y:S01]  /*0f30*/  UIADD3 UR4, UPT, UPT, UR22, 0x1c, URZ ;  /* 0x0000001c16047890 */ /* 0x000fe2000fffe0ff */
[----:B------:R-:W-:-:S02]  /*0f40*/  LEA.HI.X.SX32 R105, R14, R25, 0x1, P2 ;  /* 0x000000190e697211 */ /* 0x000fc400010f0eff */
[-C--:B------:R-:W-:Y:S02]  /*0f50*/  LEA R102, P1, R16, R79.reuse, 0x1 ;  /* 0x0000004f10667211 */ /* 0x080fe400078208ff */
[C---:B------:R-:W-:Y:S01]  /*0f60*/  LEA R14, R3.reuse, R10, 0x2 ;  /* 0x0000000a030e7211 */ /* 0x040fe200078e10ff */
[C---:B------:R-:W-:Y:S01]  /*0f70*/  IMAD R7, R3.reuse, UR4, RZ ;  /* 0x0000000403077c24 */ /* 0x040fe2000f8e02ff */
[----:B------:R-:W-:Y:S02]  /*0f80*/  LEA R100, P2, R18, R79, 0x1 ;  /* 0x0000004f12647211 */ /* 0x000fe400078408ff */
[-C--:B------:R-:W-:Y:S02]  /*0f90*/  LEA.HI.X.SX32 R103, R16, R25.reuse, 0x1, P1 ;  /* 0x0000001910677211 */ /* 0x080fe400008f0eff */
[----:B------:R-:W-:Y:S01]  /*0fa0*/  LEA R16, R3, R14, 0x2 ;  /* 0x0000000e03107211 */ /* 0x000fe200078e10ff */
[----:B------:R-:W-:Y:S01]  /*0fb0*/  UIADD3 UR5, UPT, UPT, UR22, 0x3c, URZ ;  /* 0x0000003c16057890 */ /* 0x000fe2000fffe0ff */
[----:B------:R-:W-:-:S02]  /*0fc0*/  LEA.HI.X.SX32 R101, R18, R25, 0x1, P2 ;  /* 0x0000001912657211 */ /* 0x000fc400010f0eff */
[-C--:B------:R-:W-:Y:S02]  /*0fd0*/  LEA R98, P1, R2, R79.reuse, 0x1 ;  /* 0x0000004f02627211 */ /* 0x080fe400078208ff */
[----:B------:R-:W-:Y:S02]  /*0fe0*/  LEA R18, R3, R16, 0x2 ;  /* 0x0000001003127211 */ /* 0x000fe400078e10ff */
[-C--:B------:R-:W-:Y:S02]  /*0ff0*/  LEA R92, P3, R7, R79.reuse, 0x1 ;  /* 0x0000004f075c7211 */ /* 0x080fe400078608ff */
[----:B------:R-:W-:Y:S02]  /*1000*/  LEA R96, P2, R6, R79, 0x1 ;  /* 0x0000004f06607211 */ /* 0x000fe400078408ff */
[-C--:B------:R-:W-:Y:S02]  /*1010*/  LEA.HI.X.SX32 R99, R2, R25.reuse, 0x1, P1 ;  /* 0x0000001902637211 */ /* 0x080fe400008f0eff */
[C---:B------:R-:W-:Y:S01]  /*1020*/  LEA R2, R3.reuse, R18, 0x2 ;  /* 0x0000001203027211 */ /* 0x040fe200078e10ff */
[----:B------:R-:W-:Y:S01]  /*1030*/  IMAD R9, R3, UR5, RZ ;  /* 0x0000000503097c24 */ /* 0x000fe2000f8e02ff */
[----:B------:R-:W-:-:S02]  /*1040*/  LEA.HI.X.SX32 R93, R7, R25, 0x1, P3 ;  /* 0x00000019075d7211 */ /* 0x000fc400018f0eff */
[----:B------:R-:W-:Y:S02]  /*1050*/  LEA R94, P3, R8, R79, 0x1 ;  /* 0x0000004f085e7211 */ /* 0x000fe400078608ff */
[-C--:B------:R-:W-:Y:S02]  /*1060*/  LEA.HI.X.SX32 R97, R6, R25.reuse, 0x1, P2 ;  /* 0x0000001906617211 */ /* 0x080fe400010f0eff */
[----:B------:R-:W-:Y:S02]  /*1070*/  LEA R6, R3, R2, 0x2 ;  /* 0x0000000203067211 */ /* 0x000fe400078e10ff */
[----:B------:R-:W-:Y:S02]  /*1080*/  LEA.HI.X.SX32 R95, R8, R25, 0x1, P3 ;  /* 0x00000019085f7211 */ /* 0x000fe400018f0eff */
[-C--:B------:R-:W-:Y:S02]  /*1090*/  LEA R88, P2, R14, R79.reuse, 0x1 ;  /* 0x0000004f0e587211 */ /* 0x080fe400078408ff */
[----:B------:R-:W-:-:S02]  /*10a0*/  LEA R76, P4, R9, R79, 0x1 ;  /* 0x0000004f094c7211 */ /* 0x000fc400078808ff */
[-C--:B------:R-:W-:Y:S02]  /*10b0*/  LEA R90, P1, R10, R79.reuse, 0x1 ;  /* 0x0000004f0a5a7211 */ /* 0x080fe400078208ff */
[----:B------:R-:W-:Y:S02]  /*10c0*/  LEA R86, P3, R16, R79, 0x1 ;  /* 0x0000004f10567211 */ /* 0x000fe400078608ff */
[----:B------:R-:W-:Y:S02]  /*10d0*/  LEA R7, R3, R6, 0x2 ;  /* 0x0000000603077211 */ /* 0x000fe400078e10ff */
[-C--:B------:R-:W-:Y:S02]  /*10e0*/  LEA.HI.X.SX32 R89, R14, R25.reuse, 0x1, P2 ;  /* 0x000000190e597211 */ /* 0x080fe400010f0eff */
[-C--:B------:R-:W-:Y:S02]  /*10f0*/  LEA.HI.X.SX32 R77, R9, R25.reuse, 0x1, P4 ;  /* 0x00000019094d7211 */ /* 0x080fe400020f0eff */
[----:B------:R-:W-:-:S02]  /*1100*/  LEA.HI.X.SX32 R91, R10, R25, 0x1, P1 ;  /* 0x000000190a5b7211 */ /* 0x000fc400008f0eff */
[----:B------:R-:W-:Y:S02]  /*1110*/  LEA.HI.X.SX32 R87, R16, R25, 0x1, P3 ;  /* 0x0000001910577211 */ /* 0x000fe400018f0eff */
[-C--:B------:R-:W-:Y:S02]  /*1120*/  LEA R82, P2, R2, R79.reuse, 0x1 ;  /* 0x0000004f02527211 */ /* 0x080fe400078408ff */
[-C--:B------:R-:W-:Y:S02]  /*1130*/  LEA R84, P1, R18, R79.reuse, 0x1 ;  /* 0x0000004f12547211 */ /* 0x080fe400078208ff */
[-C--:B------:R-:W-:Y:S02]  /*1140*/  LEA R80, P3, R6, R79.reuse, 0x1 ;  /* 0x0000004f06507211 */ /* 0x080fe400078608ff */
[----:B------:R-:W-:Y:S02]  /*1150*/  LEA R78, P4, R7, R79, 0x1 ;  /* 0x0000004f074e7211 */ /* 0x000fe400078808ff */
[----:B------:R-:W-:-:S02]  /*1160*/  LEA.HI.X.SX32 R83, R2, R25, 0x1, P2 ;  /* 0x0000001902537211 */ /* 0x000fc400010f0eff */
[-C--:B------:R-:W-:Y:S02]  /*1170*/  LEA.HI.X.SX32 R85, R18, R25.reuse, 0x1, P1 ;  /* 0x0000001912557211 */ /* 0x080fe400008f0eff */
[-C--:B------:R-:W-:Y:S02]  /*1180*/  LEA.HI.X.SX32 R81, R6, R25.reuse, 0x1, P3 ;  /* 0x0000001906517211 */ /* 0x080fe400018f0eff */
[----:B------:R-:W-:Y:S02]  /*1190*/  LEA.HI.X.SX32 R79, R7, R25, 0x1, P4 ;  /* 0x00000019074f7211 */ /* 0x000fe400020f0eff */
[----:B------:R-:W-:Y:S01]  /*11a0*/  LOP3.LUT R2, R23, 0x10, RZ, 0x3c, !PT ;  /* 0x0000001017027812 */ /* 0x000fe200078e3cff */
[----:B---3--:R-:W-:Y:S06]  /*11b0*/  @P0 BRA `(.L_x_5) ;  /* 0x0000000000180947 */ /* 0x008fec0003800000 */
[----:B------:R-:W-:Y:S01]  /*11c0*/  ELECT P1, URZ, PT ;  /* 0x0000000000ff782f */ /* 0x000fe20003820000 */
[----:B------:R-:W-:Y:S01]  /*11d0*/  HFMA2 R6, -RZ, RZ, 0, 5.9604644775390625e-08 ;  /* 0x00000001ff067431 */ /* 0x000fe200000001ff */
[----:B------:R-:W-:Y:S01]  /*11e0*/  UMOV UR4, 0x40 ;  /* 0x0000004000047882 */ /* 0x000fe20000000000 */
[----:B------:R-:W-:Y:S01]  /*11f0*/  UVIRTCOUNT.DEALLOC.SMPOOL 0x80 ;  /* 0x000000800000784c */ /* 0x000fe20000000000 */
[----:B------:R-:W-:-:S09]  /*1200*/  ULEA UR4, UR6, UR4, 0x18 ;  /* 0x0000000406047291 */ /* 0x000fd2000f8ec0ff */
[----:B------:R0:W-:Y:S03]  /*1210*/  @P1 STS.U8 [UR4], R6 ;  /* 0x00000006ff001988 */ /* 0x0001e60008000004 */
.L_x_5:
[----:B------:R-:W-:Y:S01]  /*1220*/  USHF.L.U32 UR4, UR22, 0x15, URZ ;  /* 0x0000001516047899 */ /* 0x000fe200080006ff */
[C---:B0-----:R-:W-:Y:S01]  /*1230*/  LOP3.LUT R6, R23.reuse, 0x20, RZ, 0x3c, !PT ;  /* 0x0000002017067812 */ /* 0x041fe200078e3cff */
[----:B-----5:R-:W-:Y:S01]  /*1240*/  STS.U16 [R23+UR12+0x400], R30 ;  /* 0x0004001e17007988 */ /* 0x020fe2000800040c */
[C---:B------:R-:W-:Y:S01]  /*1250*/  LOP3.LUT R7, R23.reuse, 0x30, RZ, 0x3c, !PT ;  /* 0x0000003017077812 */ /* 0x040fe200078e3cff */
[----:B------:R-:W-:Y:S01]  /*1260*/  ULOP3.LUT UR4, UR4, 0x600000, URZ, 0xc0, !UPT ;  /* 0x0060000004047892 */ /* 0x000fe2000f8ec0ff */
[----:B------:R-:W-:Y:S01]  /*1270*/  LOP3.LUT R9, R23, 0x40, RZ, 0x3c, !PT ;  /* 0x0000004017097812 */ /* 0x000fe200078e3cff */
[----:B------:R-:W-:Y:S01]  /*1280*/  STS.U16 [R23+UR12+0x800], R46 ;  /* 0x0008002e17007988 */ /* 0x000fe2000800040c */
[----:B------:R-:W-:Y:S01]  /*1290*/  LOP3.LUT P1, RZ, R69, 0x7f, RZ, 0xc0, !PT ;  /* 0x0000007f45ff7812 */ /* 0x000fe2000782c0ff */
[----:B------:R-:W-:Y:S01]  /*12a0*/  UIADD3 UR14, UPT, UPT, UR13, UR4, URZ ;  /* 0x000000040d0e7290 */ /* 0x000fe2000fffe0ff */
[----:B------:R-:W-:Y:S01]  /*12b0*/  PRMT R25, RZ, 0x7610, R25 ;  /* 0x00007610ff197816 */ /* 0x000fe20000000019 */
[----:B------:R-:W-:Y:S01]  /*12c0*/  STS.U16 [R23+UR12+0xc00], R68 ;  /* 0x000c004417007988 */ /* 0x000fe2000800040c */
[----:B------:R-:W-:Y:S01]  /*12d0*/  UMOV UR5, 0x1 ;  /* 0x0000000100057882 */ /* 0x000fe20000000000 */
[----:B------:R-:W-:Y:S01]  /*12e0*/  UIADD3 UR16, UPT, UPT, UR12, 0x5000, URZ ;  /* 0x000050000c107890 */ /* 0x000fe2000fffe0ff */
[----:B------:R-:W-:Y:S01]  /*12f0*/  PRMT R27, RZ, 0x7610, R27 ;  /* 0x00007610ff1b7816 */ /* 0x000fe2000000001b */
[----:B------:R-:W-:Y:S01]  /*1300*/  STS.U16 [R23+UR12], R4 ;  /* 0x0000000417007988 */ /* 0x000fe2000800040c */
[----:B------:R-:W0:Y:S01]  /*1310*/  LDCU UR17, c[0x0][0x3f0] ;  /* 0x00007e00ff1177ac */ /* 0x000e220008000800 */
[----:B------:R-:W-:-:S02]  /*1320*/  PRMT R31, RZ, 0x7610, R31 ;  /* 0x00007610ff1f7816 */ /* 0x000fc4000000001f */
[----:B------:R1:W-:Y:S01]  /*1330*/  STS.U16 [R2+UR12+0x80], R17 ;  /* 0x0000801102007988 */ /* 0x0003e2000800040c */
[----:B------:R-:W-:Y:S01]  /*1340*/  PRMT R35, RZ, 0x7610, R35 ;  /* 0x00007610ff237816 */ /* 0x000fe20000000023 */
[----:B------:R-:W-:Y:S01]  /*1350*/  VOTEU.ALL UP0, P1 ;  /* 0x0000000000ff7886 */ /* 0x000fe20000800000 */
[----:B------:R-:W-:Y:S01]  /*1360*/  VOTEU.ALL UP1, P1 ;  /* 0x0000000000ff7886 */ /* 0x000fe20000820000 */
[----:B------:R-:W-:Y:S01]  /*1370*/  STS.U16 [R2+UR12+0x480], R32 ;  /* 0x0004802002007988 */ /* 0x000fe2000800040c */
[----:B------:R-:W-:Y:S02]  /*1380*/  PRMT R29, RZ, 0x7610, R29 ;  /* 0x00007610ff1d7816 */ /* 0x000fe4000000001d */
[----:B------:R-:W-:-:S04]  /*1390*/  @!UP0 UIADD3 UR6, UPT, UPT, -UR5, 0x100000, URZ ;  /* 0x0010000005068890 */ /* 0x000fc8000fffe1ff */
[----:B------:R-:W-:Y:S02]  /*13a0*/  @!UP0 USHF.L.U32 UR7, UR6, 0xb, URZ ;  /* 0x0000000b06078899 */ /* 0x000fe400080006ff */
[----:B------:R-:W-:Y:S01]  /*13b0*/  @!UP0 USHF.L.U32 UR6, UR6, 0x1, URZ ;  /* 0x0000000106068899 */ /* 0x000fe200080006ff */
[----:B------:R2:W-:Y:S01]  /*13c0*/  STS.U16 [R2+UR12+0x880], R11 ;  /* 0x0008800b02007988 */ /* 0x0005e2000800040c */
[----:B------:R-:W-:Y:S02]  /*13d0*/  PRMT R33, RZ, 0x7610, R33 ;  /* 0x00007610ff217816 */ /* 0x000fe40000000021 */
[----:B-1----:R-:W-:Y:S01]  /*13e0*/  PRMT R17, RZ, 0x7610, R17 ;  /* 0x00007610ff117816 */ /* 0x002fe20000000011 */
[----:B------:R-:W-:Y:S01]  /*13f0*/  STS.U16 [R2+UR12+0xc80], R54 ;  /* 0x000c803602007988 */ /* 0x000fe2000800040c */
[----:B------:R-:W-:Y:S02]  /*1400*/  PRMT R37, RZ, 0x7610, R37 ;  /* 0x00007610ff257816 */ /* 0x000fe40000000025 */
[----:B0-----:R-:W-:Y:S01]  /*1410*/  ISETP.LT.AND P2, PT, RZ, UR17, PT ;  /* 0x00000011ff007c0c */ /* 0x001fe2000bf41270 */
[----:B------:R0:W-:Y:S01]  /*1420*/  STS.U16 [R6+UR12+0x900], R13 ;  /* 0x0009000d06007988 */ /* 0x0001e2000800040c */
[----:B--2---:R-:W-:-:S03]  /*1430*/  LOP3.LUT R11, R23, 0x50, RZ, 0x3c, !PT ;  /* 0x00000050170b7812 */ /* 0x004fc600078e3cff */
[----:B------:R1:W-:Y:S04]  /*1440*/  STS.U16 [R6+UR12+0x100], R19 ;  /* 0x0001001306007988 */ /* 0x0003e8000800040c */
[----:B------:R-:W-:Y:S01]  /*1450*/  STS.U16 [R6+UR12+0x500], R34 ;  /* 0x0005002206007988 */ /* 0x000fe2000800040c */
[----:B0-----:R-:W-:-:S03]  /*1460*/  LOP3.LUT R13, R23, 0x60, RZ, 0x3c, !PT ;  /* 0x00000060170d7812 */ /* 0x001fc600078e3cff */
[----:B------:R-:W-:Y:S01]  /*1470*/  STS.U16 [R6+UR12+0xd00], R56 ;  /* 0x000d003806007988 */ /* 0x000fe2000800040c */
[----:B------:R-:W-:Y:S02]  /*1480*/  LOP3.LUT R23, R23, 0x70, RZ, 0x3c, !PT ;  /* 0x0000007017177812 */ /* 0x000fe400078e3cff */
[----:B-1----:R-:W-:Y:S01]  /*1490*/  PRMT R19, RZ, 0x7610, R19 ;  /* 0x00007610ff137816 */ /* 0x002fe20000000013 */
[----:B------:R-:W-:Y:S04]  /*14a0*/  STS.U16 [R7+UR12+0x180], R12 ;  /* 0x0001800c07007988 */ /* 0x000fe8000800040c */
[----:B------:R-:W-:Y:S04]  /*14b0*/  STS.U16 [R7+UR12+0x580], R36 ;  /* 0x0005802407007988 */ /* 0x000fe8000800040c */
[----:B------:R-:W-:Y:S04]  /*14c0*/  STS.U16 [R7+UR12+0x980], R20 ;  /* 0x0009801407007988 */ /* 0x000fe8000800040c */
[----:B------:R0:W-:Y:S04]  /*14d0*/  STS.U16 [R7+UR12+0xd80], R58 ;  /* 0x000d803a07007988 */ /* 0x0001e8000800040c */
[----:B------:R-:W-:Y:S04]  /*14e0*/  STS.U16 [R9+UR12+0x200], R22 ;  /* 0x0002001609007988 */ /* 0x000fe8000800040c */
[----:B------:R-:W-:Y:S01]  /*14f0*/  STS.U16 [R9+UR12+0x600], R38 ;  /* 0x0006002609007988 */ /* 0x000fe2000800040c */
[----:B0-----:R-:W-:-:S03]  /*1500*/  PRMT R7, RZ, 0x7610, R7 ;  /* 0x00007610ff077816 */ /* 0x001fc60000000007 */
[----:B------:R0:W-:Y:S04]  /*1510*/  STS.U16 [R9+UR12+0xa00], R15 ;  /* 0x000a000f09007988 */ /* 0x0001e8000800040c */
[----:B------:R1:W-:Y:S04]  /*1520*/  STS.U16 [R9+UR12+0xe00], R60 ;  /* 0x000e003c09007988 */ /* 0x0003e8000800040c */
[----:B------:R-:W-:Y:S01]  /*1530*/  STS.U16 [R11+UR12+0x280], R24 ;  /* 0x000280180b007988 */ /* 0x000fe2000800040c */
[----:B0-----:R-:W-:-:S03]  /*1540*/  PRMT R15, RZ, 0x7610, R15 ;  /* 0x00007610ff0f7816 */ /* 0x001fc6000000000f */
[----:B------:R-:W-:Y:S01]  /*1550*/  STS.U16 [R11+UR12+0x680], R40 ;  /* 0x000680280b007988 */ /* 0x000fe2000800040c */
[----:B-1----:R-:W-:-:S03]  /*1560*/  PRMT R9, RZ, 0x7610, R9 ;  /* 0x00007610ff097816 */ /* 0x002fc60000000009 */
[----:B------:R-:W-:Y:S04]  /*1570*/  STS.U16 [R11+UR12+0xa80], R48 ;  /* 0x000a80300b007988 */ /* 0x000fe8000800040c */
[----:B------:R0:W-:Y:S04]  /*1580*/  STS.U16 [R11+UR12+0xe80], R62 ;  /* 0x000e803e0b007988 */ /* 0x0001e8000800040c */
[----:B------:R1:W-:Y:S04]  /*1590*/  STS.U16 [R13+UR12+0x300], R5 ;  /* 0x000300050d007988 */ /* 0x0003e8000800040c */
[----:B------:R-:W-:Y:S01]  /*15a0*/  STS.U16 [R13+UR12+0x700], R42 ;  /* 0x0007002a0d007988 */ /* 0x000fe2000800040c */
[----:B0-----:R-:W-:-:S03]  /*15b0*/  PRMT R11, RZ, 0x7610, R11 ;  /* 0x00007610ff0b7816 */ /* 0x001fc6000000000b */
[----:B------:R-:W-:Y:S01]  /*15c0*/  STS.U16 [R13+UR12+0xb00], R50 ;  /* 0x000b00320d007988 */ /* 0x000fe2000800040c */
[----:B-1----:R-:W-:-:S03]  /*15d0*/  PRMT R5, RZ, 0x7610, R5 ;  /* 0x00007610ff057816 */ /* 0x002fc60000000005 */
[----:B------:R0:W-:Y:S04]  /*15e0*/  STS.U16 [R13+UR12+0xf00], R64 ;  /* 0x000f00400d007988 */ /* 0x0001e8000800040c */
[----:B------:R-:W-:Y:S04]  /*15f0*/  STS.U16 [R23+UR12+0x380], R28 ;  /* 0x0003801c17007988 */ /* 0x000fe8000800040c */
[----:B------:R-:W-:Y:S01]  /*1600*/  STS.U16 [R23+UR12+0x780], R44 ;  /* 0x0007802c17007988 */ /* 0x000fe2000800040c */
[----:B0-----:R-:W-:-:S03]  /*1610*/  PRMT R13, RZ, 0x7610, R13 ;  /* 0x00007610ff0d7816 */ /* 0x001fc6000000000d */
[----:B------:R-:W-:Y:S04]  /*1620*/  STS.U16 [R23+UR12+0xb80], R52 ;  /* 0x000b803417007988 */ /* 0x000fe8000800040c */
[----:B------:R0:W-:Y:S01]  /*1630*/  STS.U16 [R23+UR12+0xf80], R66 ;  /* 0x000f804217007988 */ /* 0x0001e2000800040c */
[----:B------:R-:W-:Y:S01]  /*1640*/  STTM.x32 tmem[UR14], RZ ;  /* 0x000000ff000079ed */ /* 0x000fe200082c000e */
[----:B------:R-:W1:Y:S02]  /*1650*/  FENCE.VIEW.ASYNC.T ;  /* 0x00000000000073c6 */ /* 0x000e640000000200 */
[----:B-1----:R-:W-:Y:S01]  /*1660*/  BAR.SYNC.DEFER_BLOCKING 0x0 ;  /* 0x0000000000007b1d */ /* 0x002fe20000010000 */
[----:B0-----:R-:W-:-:S05]  /*1670*/  PRMT R23, RZ, 0x7610, R23 ;  /* 0x00007610ff177816 */ /* 0x001fca0000000017 */
[----:B------:R-:W0:Y:S02]  /*1680*/  FENCE.VIEW.ASYNC.S ;  /* 0x00000000000073c6 */ /* 0x000e240000000000 */
[----:B0-----:R0:W1:Y:S02]  /*1690*/  @!UP1 SYNCS.EXCH.64 URZ, [UR16], UR6 ;  /* 0x0000000610ff95b2 */ /* 0x0010640008000100 */
[----:B-1----:R-:W-:Y:S06]  /*16a0*/  BAR.SYNC.DEFER_BLOCKING 0x0 ;  /* 0x0000000000007b1d */ /* 0x002fec0000010000 */
[----:B------:R-:W2:Y:S04]  /*16b0*/  @P2 LDG.E.U16 R5, desc[UR28][R106.64] ;  /* 0x0000001c6a052981 */ /* 0x000ea8000c1e1500 */
[----:B------:R-:W3:Y:S04]  /*16c0*/  @P2 LDG.E.U16 R9, desc[UR28][R102.64] ;  /* 0x0000001c66092981 */ /* 0x000ee8000c1e1500 */
[----:B------:R-:W4:Y:S04]  /*16d0*/  @P2 LDG.E.U16 R15, desc[UR28][R98.64] ;  /* 0x0000001c620f2981 */ /* 0x000f28000c1e1500 */
        /* <DEDUP_REMOVED lines=12> */
[----:B------:R-:W4:Y:S01]  /*17a0*/  @P2 LDG.E.U16 R37, desc[UR28][R76.64] ;  /* 0x0000001c4c252981 */ /* 0x000f22000c1e1500 */
[----:B------:R-:W-:Y:S01]  /*17b0*/  SHF.R.S32.HI R68, RZ, 0x6, R69 ;  /* 0x00000006ff447819 */ /* 0x000fe20000011445 */
[----:B------:R-:W-:Y:S01]  /*17c0*/  VOTEU.ALL UP1, P1 ;  /* 0x0000000000ff7886 */ /* 0x000fe20000820000 */
[----:B0-----:R-:W-:-:S04]  /*17d0*/  @!UP0 UIADD3 UR6, UPT, UPT, -UR5, 0x100000, URZ ;  /* 0x0010000005068890 */ /* 0x001fc8000fffe1ff */
[----:B------:R-:W-:Y:S02]  /*17e0*/  @!UP0 USHF.L.U32 UR7, UR6, 0xb, URZ ;  /* 0x0000000b06078899 */ /* 0x000fe400080006ff */
[----:B------:R-:W-:Y:S02]  /*17f0*/  @!UP0 USHF.L.U32 UR6, UR6, 0x1, URZ ;  /* 0x0000000106068899 */ /* 0x000fe400080006ff */
[----:B------:R-:W-:Y:S01]  /*1800*/  UIADD3 UR8, UPT, UPT, UR12, 0x3000, URZ ;  /* 0x000030000c087890 */ /* 0x000fe2000fffe0ff */
[----:B------:R-:W-:Y:S01]  /*1810*/  SGXT R68, R68, 0x1 ;  /* 0x000000014444781a */ /* 0x000fe20000000200 */
[----:B------:R-:W-:Y:S02]  /*1820*/  UIADD3 UR15, UPT, UPT, UR13, 0x20, URZ ;  /* 0x000000200d0f7890 */ /* 0x000fe4000fffe0ff */
[----:B------:R-:W-:-:S04]  /*1830*/  @!UP0 UIADD3 UR4, UPT, UPT, -UR5, 0x100000, URZ ;  /* 0x0010000005048890 */ /* 0x000fc8000fffe1ff */
[----:B------:R-:W-:Y:S02]  /*1840*/  @!UP0 USHF.L.U32 UR5, UR4, 0xb, URZ ;  /* 0x0000000b04058899 */ /* 0x000fe400080006ff */
[----:B------:R-:W-:Y:S01]  /*1850*/  @!UP0 USHF.L.U32 UR4, UR4, 0x1, URZ ;  /* 0x0000000104048899 */ /* 0x000fe200080006ff */
[----:B------:R-:W-:Y:S02]  /*1860*/  LOP3.LUT R68, R21, 0x90, R68, 0x78, !PT ;  /* 0x0000009015447812 */ /* 0x000fe400078e7844 */
[----:B------:R-:W-:Y:S02]  /*1870*/  ISETP.EQ.U32.AND P3, PT, RZ, UR22, P2 ;  /* 0x00000016ff007c0c */ /* 0x000fe40009762070 */
[----:B------:R-:W-:Y:S01]  /*1880*/  LOP3.LUT R2, R68, 0x20, RZ, 0x3c, !PT ;  /* 0x0000002044027812 */ /* 0x000fe200078e3cff */
[----:B------:R0:W1:Y:S01]  /*1890*/  @!UP1 SYNCS.EXCH.64 URZ, [UR12+0x5008], UR6 ;  /* 0x005008060cff95b2 */ /* 0x0000620008000100 */
[----:B------:R-:W-:Y:S01]  /*18a0*/  VOTEU.ALL UP1, P1 ;  /* 0x0000000000ff7886 */ /* 0x000fe20000820000 */
[----:B--2---:R0:W-:Y:S04]  /*18b0*/  STS.U16 [R68+UR12+0x2000], R5 ;  /* 0x0020000544007988 */ /* 0x0041e8000800040c */
[----:B---3--:R0:W-:Y:S04]  /*18c0*/  STS.U16 [R68+UR12+0x2200], R9 ;  /* 0x0022000944007988 */ /* 0x0081e8000800040c */
[----:B----4-:R0:W-:Y:S04]  /*18d0*/  STS.U16 [R68+UR12+0x2400], R15 ;  /* 0x0024000f44007988 */ /* 0x0101e8000800040c */
[----:B------:R0:W-:Y:S04]  /*18e0*/  STS.U16 [R68+UR12+0x2600], R17 ;  /* 0x0026001144007988 */ /* 0x0001e8000800040c */
        /* <DEDUP_REMOVED lines=11> */
[----:B------:R0:W-:Y:S01]  /*19a0*/  STS.U16 [R2+UR12+0x2f00], R37 ;  /* 0x002f002502007988 */ /* 0x0001e2000800040c */
[----:B-1----:R1:W-:Y:S06]  /*19b0*/  MEMBAR.ALL.CTA ;  /* 0x0000000000007992 */ /* 0x0023ec0000008000 */
[----:B-1----:R-:W-:Y:S04]  /*19c0*/  FENCE.VIEW.ASYNC.S ;  /* 0x00000000000073c6 */ /* 0x002fe80000000000 */
[----:B------:R-:W1:Y:S02]  /*19d0*/  FENCE.VIEW.ASYNC.S ;  /* 0x00000000000073c6 */ /* 0x000e640000000000 */
[----:B-1----:R0:W1:Y:S02]  /*19e0*/  @!UP1 SYNCS.EXCH.64 URZ, [UR12+0x3000], UR4 ;  /* 0x003000040cff95b2 */ /* 0x0020640008000100 */
[----:B-1----:R-:W-:Y:S06]  /*19f0*/  BAR.SYNC.DEFER_BLOCKING 0x0 ;  /* 0x0000000000007b1d */ /* 0x002fec0000010000 */
[----:B0-----:R-:W-:Y:S05]  /*1a00*/  @!P3 BRA `(.L_x_6) ;  /* 0x000000000068b947 */ /* 0x001fea0003800000 */
[----:B------:R-:W-:Y:S02]  /*1a10*/  UIADD3 UR4, UPT, UPT, UR12, 0x2000, URZ ;  /* 0x000020000c047890 */ /* 0x000fe4000fffe0ff */
[----:B------:R-:W-:Y:S02]  /*1a20*/  USHF.R.U32.HI UR5, URZ, 0x4, UR12 ;  /* 0x00000004ff057899 */ /* 0x000fe4000801160c */
[----:B------:R-:W-:Y:S02]  /*1a30*/  USHF.R.U32.HI UR6, URZ, 0x4, UR4 ;  /* 0x00000004ff067899 */ /* 0x000fe40008011604 */
[----:B------:R-:W-:Y:S02]  /*1a40*/  USGXT.U32 UR4, UR5, 0xe ;  /* 0x0000000e0504789a */ /* 0x000fe40008000000 */
[----:B------:R-:W-:Y:S01]  /*1a50*/  USGXT.U32 UR6, UR6, 0xe ;  /* 0x0000000e0606789a */ /* 0x000fe20008000000 */
[----:B------:R-:W-:Y:S01]  /*1a60*/  UMOV UR10, 0x1000080 ;  /* 0x01000080000a7882 */ /* 0x000fe20000000000 */
[----:B------:R-:W-:Y:S01]  /*1a70*/  UMOV UR11, 0x40004040 ;  /* 0x40004040000b7882 */ /* 0x000fe20000000000 */
[----:B------:R-:W-:Y:S01]  /*1a80*/  UMOV UR18, 0xfffffffe ;  /* 0xfffffffe00127882 */ /* 0x000fe20000000000 */
[----:B------:R-:W-:Y:S01]  /*1a90*/  UMOV UR19, 0x7fffbfdf ;  /* 0x7fffbfdf00137882 */ /* 0x000fe20000000000 */
[----:B------:R-:W-:Y:S01]  /*1aa0*/  UMOV UR5, URZ ;  /* 0x000000ff00057c82 */ /* 0x000fe20008000000 */
[----:B------:R-:W-:Y:S01]  /*1ab0*/  UMOV UR7, URZ ;  /* 0x000000ff00077c82 */ /* 0x000fe20008000000 */
[----:B------:R-:W-:-:S02]  /*1ac0*/  ULOP3.LUT UR20, UR4, 0x1000000, URZ, 0xfc, !UPT ;  /* 0x0100000004147892 */ /* 0x000fc4000f8efcff */
[----:B------:R-:W-:Y:S02]  /*1ad0*/  UIADD3.64 UR10, UPT, UPT, UR4, UR10, URZ ;  /* 0x0000000a040a7297 */ /* 0x000fe4000fffe0ff */
[----:B------:R-:W-:Y:S01]  /*1ae0*/  UIADD3.64 UR18, UPT, UPT, UR6, -UR18, URZ ;  /* 0x8000001206127297 */ /* 0x000fe2000fffe0ff */
[----:B------:R-:W-:Y:S01]  /*1af0*/  UMOV UR24, 0x0 ;  /* 0x0000000000187882 */ /* 0x000fe20000000000 */
[----:B------:R-:W-:Y:S01]  /*1b00*/  UMOV UR25, 0x8108010 ;  /* 0x0810801000197882 */ /* 0x000fe20000000000 */
[----:B------:R-:W-:Y:S01]  /*1b10*/  UMOV UR4, UR8 ;  /* 0x0000000800047c82 */ /* 0x000fe20008000000 */
[----:B------:R-:W-:Y:S01]  /*1b20*/  UMOV UR21, 0x40004040 ;  /* 0x4000404000157882 */ /* 0x000fe20000000000 */
[----:B------:R-:W-:Y:S01]  /*1b30*/  UMOV UR7, 0x80004020 ;  /* 0x8000402000077882 */ /* 0x000fe20000000000 */
[----:B------:R-:W-:Y:S01]  /*1b40*/  UMOV UR26, 0x0 ;  /* 0x00000000001a7882 */ /* 0x000fe20000000000 */
[----:B------:R-:W-:Y:S01]  /*1b50*/  UMOV UR27, 0x8108010 ;  /* 0x08108010001b7882 */ /* 0x000fe20000000000 */
[----:B------:R-:W-:Y:S01]  /*1b60*/  UMOV UR4, UR4 ;  /* 0x0000000400047c82 */ /* 0x000fe20008000000 */
[----:B------:R0:W-:Y:S01]  /*1b70*/  UTCHMMA gdesc[UR20], gdesc[UR6], tmem[UR15], tmem[UR24], idesc[UR25], !UPT ;  /* 0x00ff1806140075ea */ /* 0x0001e2000f80000f */
[----:B------:R0:W-:Y:S01]  /*1b80*/  UTCHMMA gdesc[UR10], gdesc[UR18], tmem[UR15], tmem[UR26], idesc[UR27], UPT ;  /* 0x00ff1a120a0075ea */ /* 0x0001e2000b80000f */
[----:B------:R0:W-:Y:S01]  /*1b90*/  UTCBAR [UR4], URZ ;  /* 0x000000ff040073e9 */ /* 0x0001e200080000ff */
[----:B------:R-:W-:Y:S01]  /*1ba0*/  NOP ;  /* 0x0000000000007918 */ /* 0x000fe20000000000 */
.L_x_6:
[----:B------:R-:W-:Y:S05]  /*1bb0*/  @!P2 BRA `(.L_x_7) ;  /* 0x000000000008a947 */ /* 0x000fea0003800000 */
[----:B------:R-:W1:Y:S02]  /*1bc0*/  SYNCS.PHASECHK.TRANS64.TRYWAIT P4, [UR12+0x3000], RZ ;  /* 0x003000ffff0075a7 */ /* 0x000e64000808110c */
[----:B-1----:R-:W-:Y:S05]  /*1bd0*/  @!P4 BRA `(.L_x_8) ;  /* 0x0000006000e8c947 */ /* 0x002fea0003800000 */
.L_x_7:
[----:B------:R-:W-:Y:S01]  /*1be0*/  BAR.SYNC.DEFER_BLOCKING 0x0 ;  /* 0x0000000000007b1d */ /* 0x000fe20000010000 */
[----:B------:R-:W-:Y:S02]  /*1bf0*/  SHF.R.U32.HI R69, RZ, 0x6, R69 ;  /* 0x00000006ff457819 */ /* 0x000fe40000011645 */
[----:B------:R-:W-:Y:S02]  /*1c00*/  PRMT R159, RZ, 0x7610, R159 ;  /* 0x00007610ff9f7816 */ /* 0x000fe4000000009f */
[----:B------:R-:W-:Y:S01]  /*1c10*/  SGXT.U32 R69, R69, 0x1 ;  /* 0x000000014545781a */ /* 0x000fe20000000000 */
[----:B0-----:R-:W0:Y:S02]  /*1c20*/  LDCU UR6, c[0x0][0x3a8] ;  /* 0x00007500ff0677ac */ /* 0x001e240008000800 */
[----:B------:R-:W1:Y:S01]  /*1c30*/  LDC.64 R134, c[0x0][0x390] ;  /* 0x0000e400ff867b82 */ /* 0x000e620000000a00 */
[----:B------:R-:W0:Y:S01]  /*1c40*/  LDTM.x64 R4, tmem[UR14+0x20] ;  /* 0x0000200e000479ee */ /* 0x000e220008340000 */
[----:B------:R-:W-:Y:S01]  /*1c50*/  PRMT R141, RZ, 0x7610, R141 ;  /* 0x00007610ff8d7816 */ /* 0x000fe2000000008d */
[----:B------:R-:W2:Y:S01]  /*1c60*/  LDCU.64 UR18, c[0x0][0x3d0] ;  /* 0x00007a00ff1277ac */ /* 0x000ea20008000a00 */
[----:B------:R-:W-:-:S02]  /*1c70*/  PRMT R143, RZ, 0x7610, R143 ;  /* 0x00007610ff8f7816 */ /* 0x000fc4000000008f */
[----:B------:R-:W-:Y:S02]  /*1c80*/  PRMT R145, RZ, 0x7610, R145 ;  /* 0x00007610ff917816 */ /* 0x000fe40000000091 */
[----:B------:R-:W-:Y:S02]  /*1c90*/  PRMT R147, RZ, 0x7610, R147 ;  /* 0x00007610ff937816 */ /* 0x000fe40000000093 */
[----:B------:R-:W-:Y:S02]  /*1ca0*/  PRMT R149, RZ, 0x7610, R149 ;  /* 0x00007610ff957816 */ /* 0x000fe40000000095 */
[----:B------:R-:W-:Y:S02]  /*1cb0*/  PRMT R151, RZ, 0x7610, R151 ;  /* 0x00007610ff977816 */ /* 0x000fe40000000097 */
[----:B------:R-:W-:Y:S02]  /*1cc0*/  PRMT R153, RZ, 0x7610, R153 ;  /* 0x00007610ff997816 */ /* 0x000fe40000000099 */
[----:B------:R-:W-:Y:S01]  /*1cd0*/  PRMT R155, RZ, 0x7610, R155 ;  /* 0x00007610ff9b7816 */ /* 0x000fe2000000009b */
[----:B------:R-:W3:Y:S01]  /*1ce0*/  @!P1 SYNCS.CCTL.IV [UR12+0x3000] ;  /* 0x00300000ff0099b1 */ /* 0x000ee2000800000c */
[----:B------:R-:W-:Y:S01]  /*1cf0*/  PRMT R157, RZ, 0x7610, R157 ;  /* 0x00007610ff9d7816 */ /* 0x000fe2000000009d */
[----:B------:R-:W-:Y:S01]  /*1d00*/  NOP ;  /* 0x0000000000007918 */ /* 0x000fe20000000000 */
[----:B------:R-:W-:Y:S01]  /*1d10*/  PRMT R142, RZ, 0x7610, R142 ;  /* 0x00007610ff8e7816 */ /* 0x000fe2000000008e */
[----:B--2---:R-:W-:Y:S01]  /*1d20*/  UIMAD UR4, UR9, UR18, URZ ;  /* 0x00000012090472a4 */ /* 0x004fe2000f8e02ff */
[----:B------:R-:W-:Y:S01]  /*1d30*/  IMAD R70, R70, UR19, RZ ;  /* 0x0000001346467c24 */ /* 0x000fe2000f8e02ff */
[----:B------:R-:W-:Y:S01]  /*1d40*/  PRMT R140, RZ, 0x7610, R140 ;  /* 0x00007610ff8c7816 */ /* 0x000fe2000000008c */
[----:B0-----:R-:W-:Y:S01]  /*1d50*/  FMUL R71, R4, UR6 ;  /* 0x0000000604477c20 */ /* 0x001fe20008400000 */
[----:B------:R-:W-:Y:S01]  /*1d60*/  FMUL R72, R5, UR6 ;  /* 0x0000000605487c20 */ /* 0x000fe20008400000 */
[----:B------:R-:W-:Y:S01]  /*1d70*/  FMUL R73, R6, UR6 ;  /* 0x0000000606497c20 */ /* 0x000fe20008400000 */
[----:B------:R-:W-:Y:S01]  /*1d80*/  FMUL R74, R7, UR6 ;  /* 0x00000006074a7c20 */ /* 0x000fe20008400000 */
[----:B------:R-:W-:Y:S01]  /*1d90*/  FMUL R75, R8, UR6 ;  /* 0x00000006084b7c20 */ /* 0x000fe20008400000 */
[----:B------:R-:W-:Y:S01]  /*1da0*/  FMUL R108, R53, UR6 ;  /* 0x00000006356c7c20 */ /* 0x000fe20008400000 */
[----:B------:R-:W-:Y:S01]  /*1db0*/  USHF.L.U32 UR5, UR4, 0x1, URZ ;  /* 0x0000000104057899 */ /* 0x000fe200080006ff */
[----:B------:R-:W-:Y:S01]  /*1dc0*/  FMNMX3 R73, R71, R72, R73, !PT ;  /* 0x0000004847497276 */ /* 0x000fe20007800049 */
[----:B------:R-:W-:Y:S01]  /*1dd0*/  FMUL R71, R9, UR6 ;  /* 0x0000000609477c20 */ /* 0x000fe20008400000 */
[----:B------:R-:W-:-:S02]  /*1de0*/  FMUL R72, R10, UR6 ;  /* 0x000000060a487c20 */ /* 0x000fc40008400000 */
[----:B------:R-:W-:Y:S01]  /*1df0*/  FMNMX3 R75, R73, R74, R75, !PT ;  /* 0x0000004a494b7276 */ /* 0x000fe2000780004b */
[----:B------:R-:W-:Y:S01]  /*1e00*/  FMUL R73, R11, UR6 ;  /* 0x000000060b497c20 */ /* 0x000fe20008400000 */
[----:B------:R-:W-:Y:S02]  /*1e10*/  FMUL R74, R12, UR6 ;  /* 0x000000060c4a7c20 */ /* 0x000fe40008400000 */
[----:B------:R-:W-:Y:S01]  /*1e20*/  FMNMX3 R75, R75, R71, R72, !PT ;  /* 0x000000474b4b7276 */ /* 0x000fe20007800048 */
[----:B------:R-:W-:Y:S01]  /*1e30*/  FMUL R71, R13, UR6 ;  /* 0x000000060d477c20 */ /* 0x000fe20008400000 */
[----:B------:R-:W-:Y:S02]  /*1e40*/  FMUL R72, R14, UR6 ;  /* 0x000000060e487c20 */ /* 0x000fe40008400000 */
        /* <DEDUP_REMOVED lines=61> */
[----:B------:R-:W-:-:S03]  /*2220*/  FMUL R72, R55, UR6 ;  /* 0x0000000637487c20 */ /* 0x000fc60008400000 */
        /* <DEDUP_REMOVED lines=16> */
[----:B------:R-:W-:-:S03]  /*2330*/  FMUL R72, R67, UR6 ;  /* 0x0000000643487c20 */ /* 0x000fc60008400000 */
[----:B------:R-:W-:Y:S02]  /*2340*/  FMNMX3 R71, R73, R71, R74, !PT ;  /* 0x0000004749477276 */ /* 0x000fe4000780004a */
[C---:B------:R-:W-:Y:S01]  /*2350*/  SHF.L.U32 R73, R70.reuse, 0x1, RZ ;  /* 0x0000000146497819 */ /* 0x040fe200000006ff */
[----:B------:R-:W-:Y:S01]  /*2360*/  IMAD.HI R70, R70, 0x2, RZ ;  /* 0x0000000246467827 */ /* 0x000fe200078e02ff */
[----:B------:R-:W-:Y:S02]  /*2370*/  FMNMX3 R71, R71, -INF , R72, !PT ;  /* 0xff80000047477876 */ /* 0x000fe40007800048 */
[----:B------:R-:W0:Y:S01]  /*2380*/  LDC R72, c[0x0][0x3d8] ;  /* 0x0000f600ff487b82 */ /* 0x000e220000000800 */
[----:B-1----:R-:W-:Y:S01]  /*2390*/  IADD3 R134, P4, P5, R73, UR5, R134 ;  /* 0x0000000549867c10 */ /* 0x002fe2000fd9e086 */
[----:B------:R-:W-:Y:S01]  /*23a0*/  UIMAD.WIDE UR4, UR4, 0x2, URZ ;  /* 0x00000002040478a5 */ /* 0x000fe2000f8e02ff */
[--C-:B------:R-:W-:Y:S01]  /*23b0*/  FFMA R4, R4, UR6, -R71.reuse ;  /* 0x0000000604047c23 */ /* 0x100fe20008000847 */
[--C-:B------:R-:W-:Y:S01]  /*23c0*/  FFMA R5, R5, UR6, -R71.reuse ;  /* 0x0000000605057c23 */ /* 0x100fe20008000847 */
[--C-:B------:R-:W-:Y:S01]  /*23d0*/  FFMA R6, R6, UR6, -R71.reuse ;  /* 0x0000000606067c23 */ /* 0x100fe20008000847 */
[--C-:B------:R-:W-:Y:S01]  /*23e0*/  FFMA R7, R7, UR6, -R71.reuse ;  /* 0x0000000607077c23 */ /* 0x100fe20008000847 */
[----:B------:R-:W-:Y:S01]  /*23f0*/  FMUL R4, R4, 1.4426950216293334961 ;  /* 0x3fb8aa3b04047820 */ /* 0x000fe20000400000 */
[----:B------:R-:W-:Y:S01]  /*2400*/  FMUL R5, R5, 1.4426950216293334961 ;  /* 0x3fb8aa3b05057820 */ /* 0x000fe20000400000 */
[----:B------:R-:W-:Y:S01]  /*2410*/  FMUL R6, R6, 1.4426950216293334961 ;  /* 0x3fb8aa3b06067820 */ /* 0x000fe20000400000 */
[----:B------:R-:W-:Y:S01]  /*2420*/  FMUL R7, R7, 1.4426950216293334961 ;  /* 0x3fb8aa3b07077820 */ /* 0x000fe20000400000 */
[--C-:B------:R-:W-:Y:S01]  /*2430*/  FFMA R8, R8, UR6, -R71.reuse ;  /* 0x0000000608087c23 */ /* 0x100fe20008000847 */
[--C-:B------:R-:W-:Y:S01]  /*2440*/  FFMA R24, R24, UR6, -R71.reuse ;  /* 0x0000000618187c23 */ /* 0x100fe20008000847 */
[----:B------:R-:W-:Y:S01]  /*2450*/  MUFU.EX2 R4, R4 ;  /* 0x0000000400047308 */ /* 0x000fe20000000800 */
[--C-:B------:R-:W-:Y:S01]  /*2460*/  FFMA R9, R9, UR6, -R71.reuse ;  /* 0x0000000609097c23 */ /* 0x100fe20008000847 */
[----:B------:R-:W-:Y:S01]  /*2470*/  FMUL R8, R8, 1.4426950216293334961 ;  /* 0x3fb8aa3b08087820 */ /* 0x000fe20000400000 */
[--C-:B------:R-:W-:Y:S01]  /*2480*/  FFMA R32, R32, UR6, -R71.reuse ;  /* 0x0000000620207c23 */ /* 0x100fe20008000847 */
[--C-:B------:R-:W-:Y:S01]  /*2490*/  FFMA R10, R10, UR6, -R71.reuse ;  /* 0x000000060a0a7c23 */ /* 0x100fe20008000847 */
[----:B------:R-:W-:Y:S01]  /*24a0*/  FMUL R9, R9, 1.4426950216293334961 ;  /* 0x3fb8aa3b09097820 */ /* 0x000fe20000400000 */
[--C-:B------:R-:W-:Y:S01]  /*24b0*/  FFMA R11, R11, UR6, -R71.reuse ;  /* 0x000000060b0b7c23 */ /* 0x100fe20008000847 */
[--C-:B------:R-:W-:Y:S01]  /*24c0*/  FFMA R34, R34, UR6, -R71.reuse ;  /* 0x0000000622227c23 */ /* 0x100fe20008000847 */
[----:B------:R-:W1:Y:S01]  /*24d0*/  MUFU.EX2 R5, R5 ;  /* 0x0000000500057308 */ /* 0x000e620000000800 */
[----:B------:R-:W-:Y:S01]  /*24e0*/  FMUL R10, R10, 1.4426950216293334961 ;  /* 0x3fb8aa3b0a0a7820 */ /* 0x000fe20000400000 */
[----:B------:R-:W-:Y:S01]  /*24f0*/  FFMA R36, R36, UR6, -R71 ;  /* 0x0000000624247c23 */ /* 0x000fe20008000847 */
[----:B0-----:R-:W-:Y:S01]  /*2500*/  IMAD R73, R69, R72, RZ ;  /* 0x0000004845497224 */ /* 0x001fe200078e02ff */
[----:B------:R-:W-:Y:S01]  /*2510*/  IADD3.X R69, PT, PT, R70, UR5, R135, P4, P5 ;  /* 0x0000000546457c10 */ /* 0x000fe2000a7ea487 */
[--C-:B------:R-:W-:Y:S01]  /*2520*/  FFMA R37, R37, UR6, -R71.reuse ;  /* 0x0000000625257c23 */ /* 0x100fe20008000847 */
[--C-:B------:R-:W-:Y:S01]  /*2530*/  FFMA R38, R38, UR6, -R71.reuse ;  /* 0x0000000626267c23 */ /* 0x100fe20008000847 */
[----:B------:R-:W-:Y:S01]  /*2540*/  FMUL R11, R11, 1.4426950216293334961 ;  /* 0x3fb8aa3b0b0b7820 */ /* 0x000fe20000400000 */
[----:B------:R-:W-:Y:S01]  /*2550*/  LEA R75, R72, R73, 0x1 ;  /* 0x00000049484b7211 */ /* 0x000fe200078e08ff */
[----:B------:R-:W0:Y:S01]  /*2560*/  MUFU.EX2 R6, R6 ;  /* 0x0000000600067308 */ /* 0x000e220000000800 */
[-C--:B------:R-:W-:Y:S01]  /*2570*/  LEA R112, P4, R73, R134.reuse, 0x1 ;  /* 0x0000008649707211 */ /* 0x080fe200078808ff */
[--C-:B------:R-:W-:Y:S01]  /*2580*/  FFMA R12, R12, UR6, -R71.reuse ;  /* 0x000000060c0c7c23 */ /* 0x100fe20008000847 */
[----:B------:R-:W-:Y:S01]  /*2590*/  LEA R109, R72, R75, 0x1 ;  /* 0x0000004b486d7211 */ /* 0x000fe200078e08ff */
[--C-:B------:R-:W-:Y:S01]  /*25a0*/  FFMA R13, R13, UR6, -R71.reuse ;  /* 0x000000060d0d7c23 */ /* 0x100fe20008000847 */
[-C--:B------:R-:W-:Y:S01]  /*25b0*/  LEA R110, P5, R75, R134.reuse, 0x1 ;  /* 0x000000864b6e7211 */ /* 0x080fe200078a08ff */
[----:B------:R-:W-:Y:S01]  /*25c0*/  FFMA R14, R14, UR6, -R71 ;  /* 0x000000060e0e7c23 */ /* 0x000fe20008000847 */
[----:B------:R-:W-:Y:S01]  /*25d0*/  LEA.HI.X.SX32 R113, R73, R69, 0x1, P4 ;  /* 0x0000004549717211 */ /* 0x000fe200020f0eff */
[----:B------:R-:W2:Y:S01]  /*25e0*/  MUFU.EX2 R7, R7 ;  /* 0x0000000700077308 */ /* 0x000ea20000000800 */
[----:B------:R-:W-:Y:S01]  /*25f0*/  LEA R73, R72, R109, 0x1 ;  /* 0x0000006d48497211 */ /* 0x000fe200078e08ff */
[----:B-1----:R-:W-:Y:S01]  /*2600*/  FADD R163, R4, R5 ;  /* 0x0000000504a37221 */ /* 0x002fe20000000000 */
[-C--:B------:R-:W-:Y:S01]  /*2610*/  LEA R108, P4, R109, R134.reuse, 0x1 ;  /* 0x000000866d6c7211 */ /* 0x080fe200078808ff */
[--C-:B------:R-:W-:Y:S01]  /*2620*/  FFMA R15, R15, UR6, -R71.reuse ;  /* 0x000000060f0f7c23 */ /* 0x100fe20008000847 */
[----:B------:R-:W-:Y:S01]  /*2630*/  LEA.HI.X.SX32 R111, R75, R69, 0x1, P5 ;  /* 0x000000454b6f7211 */ /* 0x000fe200028f0eff */
[--C-:B------:R-:W-:Y:S01]  /*2640*/  FFMA R16, R16, UR6, -R71.reuse ;  /* 0x0000000610107c23 */ /* 0x100fe20008000847 */
[----:B------:R-:W-:Y:S01]  /*2650*/  LEA R75, R72, R73, 0x1 ;  /* 0x00000049484b7211 */ /* 0x000fe200078e08ff */
[----:B------:R-:W1:Y:S01]  /*2660*/  MUFU.EX2 R8, R8 ;  /* 0x0000000800087308 */ /* 0x000e620000000800 */
[----:B------:R-:W-:Y:S01]  /*2670*/  LEA.HI.X.SX32 R109, R109, R69, 0x1, P4 ;  /* 0x000000456d6d7211 */ /* 0x000fe200020f0eff */
[----:B------:R-:W-:Y:S01]  /*2680*/  FMUL R37, R37, 1.4426950216293334961 ;  /* 0x3fb8aa3b25257820 */ /* 0x000fe20000400000 */
[-C--:B------:R-:W-:Y:S01]  /*2690*/  LEA R118, P4, R73, R134.reuse, 0x1 ;  /* 0x0000008649767211 */ /* 0x080fe200078808ff */
[----:B------:R-:W-:Y:S01]  /*26a0*/  FMUL R12, R12, 1.4426950216293334961 ;  /* 0x3fb8aa3b0c0c7820 */ /* 0x000fe20000400000 */
[----:B------:R-:W-:Y:S01]  /*26b0*/  LEA R115, R72, R75, 0x1 ;  /* 0x0000004b48737211 */ /* 0x000fe200078e08ff */
[----:B------:R-:W-:Y:S01]  /*26c0*/  FMUL R13, R13, 1.4426950216293334961 ;  /* 0x3fb8aa3b0d0d7820 */ /* 0x000fe20000400000 */
[----:B------:R-:W-:Y:S01]  /*26d0*/  LEA.HI.X.SX32 R119, R73, R69, 0x1, P4 ;  /* 0x0000004549777211 */ /* 0x000fe200020f0eff */
[----:B------:R-:W4:Y:S01]  /*26e0*/  MUFU.EX2 R9, R9 ;  /* 0x0000000900097308 */ /* 0x000f220000000800 */
[-C--:B------:R-:W-:Y:S01]  /*26f0*/  LEA R116, P4, R75, R134.reuse, 0x1 ;  /* 0x000000864b747211 */ /* 0x080fe200078808ff */
[----:B------:R-:W-:Y:S01]  /*2700*/  FMUL R14, R14, 1.4426950216293334961 ;  /* 0x3fb8aa3b0e0e7820 */ /* 0x000fe20000400000 */
[----:B------:R-:W-:Y:S01]  /*2710*/  LEA R73, R72, R115, 0x1 ;  /* 0x0000007348497211 */ /* 0x000fe200078e08ff */
[----:B------:R-:W-:Y:S01]  /*2720*/  FMUL R15, R15, 1.4426950216293334961 ;  /* 0x3fb8aa3b0f0f7820 */ /* 0x000fe20000400000 */
[----:B------:R-:W-:Y:S01]  /*2730*/  LEA.HI.X.SX32 R117, R75, R69, 0x1, P4 ;  /* 0x000000454b757211 */ /* 0x000fe200020f0eff */
[----:B------:R-:W-:Y:S01]  /*2740*/  FMUL R16, R16, 1.4426950216293334961 ;  /* 0x3fb8aa3b10107820 */ /* 0x000fe20000400000 */
[----:B------:R-:W-:Y:S01]  /*2750*/  LEA R75, R72, R73, 0x1 ;  /* 0x00000049484b7211 */ /* 0x000fe200078e08ff */
[----:B------:R-:W0:Y:S01]  /*2760*/  MUFU.EX2 R10, R10 ;  /* 0x0000000a000a7308 */ /* 0x000e220000000800 */
[-C--:B------:R-:W-:Y:S01]  /*2770*/  LEA R114, P5, R115, R134.reuse, 0x1 ;  /* 0x0000008673727211 */ /* 0x080fe200078a08ff */
[--C-:B------:R-:W-:Y:S01]  /*2780*/  FFMA R17, R17, UR6, -R71.reuse ;  /* 0x0000000611117c23 */ /* 0x100fe20008000847 */
[-C--:B------:R-:W-:Y:S01]  /*2790*/  LEA R124, P4, R73, R134.reuse, 0x1 ;  /* 0x00000086497c7211 */ /* 0x080fe200078808ff */
[--C-:B------:R-:W-:Y:S01]  /*27a0*/  FFMA R18, R18, UR6, -R71.reuse ;  /* 0x0000000612127c23 */ /* 0x100fe20008000847 */
[----:B------:R-:W-:Y:S01]  /*27b0*/  LEA R121, R72, R75, 0x1 ;  /* 0x0000004b48797211 */ /* 0x000fe200078e08ff */
[----:B------:R-:W-:Y:S01]  /*27c0*/  FMUL R17, R17, 1.4426950216293334961 ;  /* 0x3fb8aa3b11117820 */ /* 0x000fe20000400000 */
[-C--:B------:R-:W-:Y:S01]  /*27d0*/  LEA.HI.X.SX32 R115, R115, R69.reuse, 0x1, P5 ;  /* 0x0000004573737211 */ /* 0x080fe200028f0eff */
[----:B------:R-:W0:Y:S01]  /*27e0*/  MUFU.EX2 R11, R11 ;  /* 0x0000000b000b7308 */ /* 0x000e220000000800 */
[-C--:B------:R-:W-:Y:S01]  /*27f0*/  LEA R122, P5, R75, R134.reuse, 0x1 ;  /* 0x000000864b7a7211 */ /* 0x080fe200078a08ff */
[----:B------:R-:W-:Y:S01]  /*2800*/  FMUL R18, R18, 1.4426950216293334961 ;  /* 0x3fb8aa3b12127820 */ /* 0x000fe20000400000 */
[----:B------:R-:W-:Y:S01]  /*2810*/  LEA.HI.X.SX32 R125, R73, R69, 0x1, P4 ;  /* 0x00000045497d7211 */ /* 0x000fe200020f0eff */
[--C-:B------:R-:W-:Y:S01]  /*2820*/  FFMA R19, R19, UR6, -R71.reuse ;  /* 0x0000000613137c23 */ /* 0x100fe20008000847 */
[----:B------:R-:W-:Y:S01]  /*2830*/  LEA R73, R72, R121, 0x1 ;  /* 0x0000007948497211 */ /* 0x000fe200078e08ff */
[--C-:B------:R-:W-:Y:S01]  /*2840*/  FFMA R20, R20, UR6, -R71.reuse ;  /* 0x0000000614147c23 */ /* 0x100fe20008000847 */
[-C--:B------:R-:W-:Y:S01]  /*2850*/  LEA R120, P4, R121, R134.reuse, 0x1 ;  /* 0x0000008679787211 */ /* 0x080fe200078808ff */
[----:B------:R-:W0:Y:S01]  /*2860*/  MUFU.EX2 R12, R12 ;  /* 0x0000000c000c7308 */ /* 0x000e220000000800 */
[----:B------:R-:W-:Y:S01]  /*2870*/  LEA.HI.X.SX32 R123, R75, R69, 0x1, P5 ;  /* 0x000000454b7b7211 */ /* 0x000fe200028f0eff */
[----:B------:R-:W-:Y:S01]  /*2880*/  FMUL R19, R19, 1.4426950216293334961 ;  /* 0x3fb8aa3b13137820 */ /* 0x000fe20000400000 */
[----:B------:R-:W-:Y:S01]  /*2890*/  LEA R75, R72, R73, 0x1 ;  /* 0x00000049484b7211 */ /* 0x000fe200078e08ff */
[----:B------:R-:W-:Y:S01]  /*28a0*/  FMUL R20, R20, 1.4426950216293334961 ;  /* 0x3fb8aa3b14147820 */ /* 0x000fe20000400000 */
[----:B------:R-:W-:Y:S01]  /*28b0*/  LEA.HI.X.SX32 R121, R121, R69, 0x1, P4 ;  /* 0x0000004579797211 */ /* 0x000fe200020f0eff */
[--C-:B------:R-:W-:Y:S01]  /*28c0*/  FFMA R21, R21, UR6, -R71.reuse ;  /* 0x0000000615157c23 */ /* 0x100fe20008000847 */
[-C--:B------:R-:W-:Y:S01]  /*28d0*/  LEA R132, P4, R73, R134.reuse, 0x1 ;  /* 0x0000008649847211 */ /* 0x080fe200078808ff */
[----:B------:R-:W0:Y:S01]  /*28e0*/  MUFU.EX2 R13, R13 ;  /* 0x0000000d000d7308 */ /* 0x000e220000000800 */
[----:B------:R-:W-:Y:S01]  /*28f0*/  LEA R127, R72, R75, 0x1 ;  /* 0x0000004b487f7211 */ /* 0x000fe200078e08ff */
[----:B------:R-:W-:Y:S01]  /*2900*/  FMUL R21, R21, 1.4426950216293334961 ;  /* 0x3fb8aa3b15157820 */ /* 0x000fe20000400000 */
[-C--:B------:R-:W-:Y:S01]  /*2910*/  LEA R130, P5, R75, R134.reuse, 0x1 ;  /* 0x000000864b827211 */ /* 0x080fe200078a08ff */
[--C-:B------:R-:W-:Y:S01]  /*2920*/  FFMA R22, R22, UR6, -R71.reuse ;  /* 0x0000000616167c23 */ /* 0x100fe20008000847 */
[----:B------:R-:W-:Y:S01]  /*2930*/  LEA.HI.X.SX32 R133, R73, R69, 0x1, P4 ;  /* 0x0000004549857211 */ /* 0x000fe200020f0eff */
[--C-:B------:R-:W-:Y:S01]  /*2940*/  FFMA R23, R23, UR6, -R71.reuse ;  /* 0x0000000617177c23 */ /* 0x100fe20008000847 */
[----:B------:R-:W-:Y:S01]  /*2950*/  LEA R73, R72, R127, 0x1 ;  /* 0x0000007f48497211 */ /* 0x000fe200078e08ff */
[----:B------:R-:W0:Y:S01]  /*2960*/  MUFU.EX2 R14, R14 ;  /* 0x0000000e000e7308 */ /* 0x000e220000000800 */
[----:B------:R-:W-:Y:S01]  /*2970*/  LEA.HI.X.SX32 R131, R75, R69, 0x1, P5 ;  /* 0x000000454b837211 */ /* 0x000fe200028f0eff */
[----:B------:R-:W-:Y:S01]  /*2980*/  FMUL R22, R22, 1.4426950216293334961 ;  /* 0x3fb8aa3b16167820 */ /* 0x000fe20000400000 */
[-C--:B------:R-:W-:Y:S01]  /*2990*/  LEA R128, P4, R127, R134.reuse, 0x1 ;  /* 0x000000867f807211 */ /* 0x080fe200078808ff */
[----:B------:R-:W-:Y:S01]  /*29a0*/  FMUL R23, R23, 1.4426950216293334961 ;  /* 0x3fb8aa3b17177820 */ /* 0x000fe20000400000 */
[-C--:B------:R-:W-:Y:S01]  /*29b0*/  LEA R126, P5, R73, R134.reuse, 0x1 ;  /* 0x00000086497e7211 */ /* 0x080fe200078a08ff */
[--C-:B------:R-:W-:Y:S01]  /*29c0*/  FFMA R27, R27, UR6, -R71.reuse ;  /* 0x000000061b1b7c23 */ /* 0x100fe20008000847 */
[----:B------:R-:W-:Y:S01]  /*29d0*/  LEA R75, R72, R73, 0x1 ;  /* 0x00000049484b7211 */ /* 0x000fe200078e08ff */
[----:B------:R-:W0:Y:S01]  /*29e0*/  MUFU.EX2 R15, R15 ;  /* 0x0000000f000f7308 */ /* 0x000e220000000800 */
[-C--:B------:R-:W-:Y:S01]  /*29f0*/  LEA.HI.X.SX32 R129, R127, R69.reuse, 0x1, P4 ;  /* 0x000000457f817211 */ /* 0x080fe200020f0eff */
[--C-:B------:R-:W-:Y:S01]  /*2a00*/  FFMA R28, R28, UR6, -R71.reuse ;  /* 0x000000061c1c7c23 */ /* 0x100fe20008000847 */
[----:B------:R-:W-:Y:S01]  /*2a10*/  LEA.HI.X.SX32 R127, R73, R69, 0x1, P5 ;  /* 0x00000045497f7211 */ /* 0x000fe200028f0eff */
[--C-:B------:R-:W-:Y:S01]  /*2a20*/  FFMA R29, R29, UR6, -R71.reuse ;  /* 0x000000061d1d7c23 */ /* 0x100fe20008000847 */
[----:B------:R-:W-:Y:S01]  /*2a30*/  LEA R73, R72, R75, 0x1 ;  /* 0x0000004b48497211 */ /* 0x000fe200078e08ff */
[--C-:B------:R-:W-:Y:S01]  /*2a40*/  FFMA R30, R30, UR6, -R71.reuse ;  /* 0x000000061e1e7c23 */ /* 0x100fe20008000847 */
[-C--:B------:R-:W-:Y:S01]  /*2a50*/  LEA R138, P4, R75, R134.reuse, 0x1 ;  /* 0x000000864b8a7211 */ /* 0x080fe200078808ff */
[----:B------:R-:W0:Y:S01]  /*2a60*/  MUFU.EX2 R16, R16 ;  /* 0x0000001000107308 */ /* 0x000e220000000800 */
[----:B------:R-:W-:Y:S01]  /*2a70*/  LEA R72, R72, R73, 0x1 ;  /* 0x0000004948487211 */ /* 0x000fe200078e08ff */
[--C-:B------:R-:W-:Y:S01]  /*2a80*/  FFMA R31, R31, UR6, -R71.reuse ;  /* 0x000000061f1f7c23 */ /* 0x100fe20008000847 */
[-C--:B------:R-:W-:Y:S01]  /*2a90*/  LEA R136, P5, R73, R134.reuse, 0x1 ;  /* 0x0000008649887211 */ /* 0x080fe200078a08ff */
[--C-:B------:R-:W-:Y:S01]  /*2aa0*/  FFMA R35, R35, UR6, -R71.reuse ;  /* 0x0000000623237c23 */ /* 0x100fe20008000847 */
[-C--:B------:R-:W-:Y:S01]  /*2ab0*/  LEA.HI.X.SX32 R139, R75, R69.reuse, 0x1, P4 ;  /* 0x000000454b8b7211 */ /* 0x080fe200020f0eff */
[--C-:B------:R-:W-:Y:S01]  /*2ac0*/  FFMA R39, R39, UR6, -R71.reuse ;  /* 0x0000000627277c23 */ /* 0x100fe20008000847 */
[----:B------:R-:W-:Y:S01]  /*2ad0*/  LEA R134, P4, R72, R134, 0x1 ;  /* 0x0000008648867211 */ /* 0x000fe200078808ff */
[----:B------:R-:W0:Y:S01]  /*2ae0*/  MUFU.EX2 R17, R17 ;  /* 0x0000001100117308 */ /* 0x000e220000000800 */
[-C--:B------:R-:W-:Y:S01]  /*2af0*/  LEA.HI.X.SX32 R137, R73, R69.reuse, 0x1, P5 ;  /* 0x0000004549897211 */ /* 0x080fe200028f0eff */
[--C-:B------:R-:W-:Y:S01]  /*2b00*/  FFMA R40, R40, UR6, -R71.reuse ;  /* 0x0000000628287c23 */ /* 0x100fe20008000847 */
[----:B------:R-:W-:Y:S01]  /*2b10*/  LEA.HI.X.SX32 R135, R72, R69, 0x1, P4 ;  /* 0x0000004548877211 */ /* 0x000fe200020f0eff */
[----:B------:R-:W-:Y:S01]  /*2b20*/  FMUL R69, R24, 1.4426950216293334961 ;  /* 0x3fb8aa3b18457820 */ /* 0x000fe20000400000 */
[--C-:B------:R-:W-:Y:S01]  /*2b30*/  FFMA R24, R25, UR6, -R71.reuse ;  /* 0x0000000619187c23 */ /* 0x100fe20008000847 */
[--C-:B------:R-:W-:Y:S01]  /*2b40*/  FFMA R41, R41, UR6, -R71.reuse ;  /* 0x0000000629297c23 */ /* 0x100fe20008000847 */
[--C-:B------:R-:W-:Y:S01]  /*2b50*/  FFMA R42, R42, UR6, -R71.reuse ;  /* 0x000000062a2a7c23 */ /* 0x100fe20008000847 */
[----:B------:R0:W-:Y:S01]  /*2b60*/  MUFU.EX2 R25, R69 ;  /* 0x0000004500197308 */ /* 0x0001e20000000800 */
[----:B------:R-:W-:Y:S01]  /*2b70*/  FMUL R70, R24, 1.4426950216293334961 ;  /* 0x3fb8aa3b18467820 */ /* 0x000fe20000400000 */
[--C-:B------:R-:W-:Y:S01]  /*2b80*/  FFMA R24, R26, UR6, -R71.reuse ;  /* 0x000000061a187c23 */ /* 0x100fe20008000847 */
[--C-:B------:R-:W-:Y:S01]  /*2b90*/  FFMA R43, R43, UR6, -R71.reuse ;  /* 0x000000062b2b7c23 */ /* 0x100fe20008000847 */
[--C-:B------:R-:W-:Y:S01]  /*2ba0*/  FFMA R44, R44, UR6, -R71.reuse ;  /* 0x000000062c2c7c23 */ /* 0x100fe20008000847 */
[--C-:B------:R-:W-:Y:S01]  /*2bb0*/  FFMA R45, R45, UR6, -R71.reuse ;  /* 0x000000062d2d7c23 */ /* 0x100fe20008000847 */
[--C-:B------:R-:W-:Y:S01]  /*2bc0*/  FFMA R46, R46, UR6, -R71.reuse ;  /* 0x000000062e2e7c23 */ /* 0x100fe20008000847 */
[--C-:B------:R-:W-:Y:S01]  /*2bd0*/  FFMA R47, R47, UR6, -R71.reuse ;  /* 0x000000062f2f7c23 */ /* 0x100fe20008000847 */
[----:B------:R1:W-:Y:S01]  /*2be0*/  MUFU.EX2 R26, R70 ;  /* 0x00000046001a7308 */ /* 0x0003e20000000800 */
[----:B0-----:R-:W-:Y:S01]  /*2bf0*/  FMUL R69, R32, 1.4426950216293334961 ;  /* 0x3fb8aa3b20457820 */ /* 0x001fe20000400000 */
[--C-:B------:R-:W-:Y:S01]  /*2c00*/  FFMA R32, R33, UR6, -R71.reuse ;  /* 0x0000000621207c23 */ /* 0x100fe20008000847 */
[--C-:B------:R-:W-:Y:S01]  /*2c10*/  FFMA R48, R48, UR6, -R71.reuse ;  /* 0x0000000630307c23 */ /* 0x100fe20008000847 */
[--C-:B------:R-:W-:Y:S01]  /*2c20*/  FFMA R49, R49, UR6, -R71.reuse ;  /* 0x0000000631317c23 */ /* 0x100fe20008000847 */
[--C-:B------:R-:W-:Y:S01]  /*2c30*/  FFMA R50, R50, UR6, -R71.reuse ;  /* 0x0000000632327c23 */ /* 0x100fe20008000847 */
[--C-:B------:R-:W-:Y:S01]  /*2c40*/  FFMA R51, R51, UR6, -R71.reuse ;  /* 0x0000000633337c23 */ /* 0x100fe20008000847 */
[----:B------:R-:W-:Y:S01]  /*2c50*/  FFMA R52, R52, UR6, -R71 ;  /* 0x0000000634347c23 */ /* 0x000fe20008000847 */
[----:B------:R-:W0:Y:S01]  /*2c60*/  MUFU.EX2 R18, R18 ;  /* 0x0000001200127308 */ /* 0x000e220000000800 */
[----:B-1----:R-:W-:Y:S01]  /*2c70*/  FMUL R70, R32, 1.4426950216293334961 ;  /* 0x3fb8aa3b20467820 */ /* 0x002fe20000400000 */
[----:B------:R-:W-:Y:S01]  /*2c80*/  FMUL R32, R34, 1.4426950216293334961 ;  /* 0x3fb8aa3b22207820 */ /* 0x000fe20000400000 */
[----:B------:R-:W-:Y:S01]  /*2c90*/  FMUL R34, R36, 1.4426950216293334961 ;  /* 0x3fb8aa3b24227820 */ /* 0x000fe20000400000 */
[----:B------:R-:W-:Y:S01]  /*2ca0*/  FMUL R36, R38, 1.4426950216293334961 ;  /* 0x3fb8aa3b26247820 */ /* 0x000fe20000400000 */
[----:B------:R-:W-:Y:S01]  /*2cb0*/  FADD R38, R6, R163 ;  /* 0x000000a306267221 */ /* 0x000fe20000000000 */
[--C-:B------:R-:W-:Y:S01]  /*2cc0*/  FFMA R53, R53, UR6, -R71.reuse ;  /* 0x0000000635357c23 */ /* 0x100fe20008000847 */
[--C-:B------:R-:W-:Y:S01]  /*2cd0*/  FFMA R54, R54, UR6, -R71.reuse ;  /* 0x0000000636367c23 */ /* 0x100fe20008000847 */
[----:B------:R-:W-:Y:S01]  /*2ce0*/  MUFU.EX2 R33, R69 ;  /* 0x0000004500217308 */ /* 0x000fe20000000800 */
[----:B------:R-:W-:Y:S01]  /*2cf0*/  F2FP.F16.F32.PACK_AB R4, R5, R4 ;  /* 0x000000040504723e */ /* 0x000fe200000000ff */
[--C-:B------:R-:W-:Y:S01]  /*2d00*/  FFMA R55, R55, UR6, -R71.reuse ;  /* 0x0000000637377c23 */ /* 0x100fe20008000847 */
[--C-:B------:R-:W-:Y:S01]  /*2d10*/  FFMA R56, R56, UR6, -R71.reuse ;  /* 0x0000000638387c23 */ /* 0x100fe20008000847 */
[--C-:B------:R-:W-:Y:S01]  /*2d20*/  FFMA R57, R57, UR6, -R71.reuse ;  /* 0x0000000639397c23 */ /* 0x100fe20008000847 */
[--C-:B------:R-:W-:Y:S01]  /*2d30*/  FFMA R58, R58, UR6, -R71.reuse ;  /* 0x000000063a3a7c23 */ /* 0x100fe20008000847 */
[--C-:B------:R-:W-:Y:S01]  /*2d40*/  FFMA R59, R59, UR6, -R71.reuse ;  /* 0x000000063b3b7c23 */ /* 0x100fe20008000847 */
[--C-:B------:R-:W-:Y:S01]  /*2d50*/  FFMA R60, R60, UR6, -R71.reuse ;  /* 0x000000063c3c7c23 */ /* 0x100fe20008000847 */
[----:B------:R2:W-:Y:S01]  /*2d60*/  MUFU.EX2 R69, R37 ;  /* 0x0000002500457308 */ /* 0x0005e20000000800 */
[--C-:B------:R-:W-:Y:S01]  /*2d70*/  FFMA R61, R61, UR6, -R71.reuse ;  /* 0x000000063d3d7c23 */ /* 0x100fe20008000847 */
[--C-:B------:R-:W-:Y:S01]  /*2d80*/  FFMA R62, R62, UR6, -R71.reuse ;  /* 0x000000063e3e7c23 */ /* 0x100fe20008000847 */
[--C-:B------:R-:W-:Y:S01]  /*2d90*/  FFMA R63, R63, UR6, -R71.reuse ;  /* 0x000000063f3f7c23 */ /* 0x100fe20008000847 */
[--C-:B------:R-:W-:Y:S01]  /*2da0*/  FFMA R64, R64, UR6, -R71.reuse ;  /* 0x0000000640407c23 */ /* 0x100fe20008000847 */
[--C-:B------:R-:W-:Y:S01]  /*2db0*/  FFMA R65, R65, UR6, -R71.reuse ;  /* 0x0000000641417c23 */ /* 0x100fe20008000847 */
[--C-:B------:R-:W-:Y:S01]  /*2dc0*/  FFMA R66, R66, UR6, -R71.reuse ;  /* 0x0000000642427c23 */ /* 0x100fe20008000847 */
[----:B------:R-:W-:Y:S01]  /*2dd0*/  FFMA R67, R67, UR6, -R71 ;  /* 0x0000000643437c23 */ /* 0x000fe20008000847 */
[----:B------:R-:W1:Y:S01]  /*2de0*/  MUFU.EX2 R19, R19 ;  /* 0x0000001300137308 */ /* 0x000e620000000800 */
[----:B--2---:R-:W-:Y:S01]  /*2df0*/  FADD R37, R7, R38 ;  /* 0x0000002607257221 */ /* 0x004fe20000000000 */
[----:B------:R-:W-:Y:S01]  /*2e00*/  PRMT R74, RZ, 0x7610, R74 ;  /* 0x00007610ff4a7816 */ /* 0x000fe2000000004a */
[----:B------:R2:W5:Y:S04]  /*2e10*/  @P2 LDG.E.U16 R159, desc[UR28][R112.64] ;  /* 0x0000001c709f2981 */ /* 0x000568000c1e1500 */
[----:B------:R2:W5:Y:S01]  /*2e20*/  @P2 LDG.E.U16 R143, desc[UR28][R110.64] ;  /* 0x0000001c6e8f2981 */ /* 0x000562000c1e1500 */
[----:B------:R-:W-:Y:S01]  /*2e30*/  FADD R38, R8, R37 ;  /* 0x0000002508267221 */ /* 0x000fe20000000000 */
[----:B------:R-:W0:Y:S02]  /*2e40*/  MUFU.EX2 R20, R20 ;  /* 0x0000001400147308 */ /* 0x000e240000000800 */
[----:B------:R2:W5:Y:S01]  /*2e50*/  @P2 LDG.E.U16 R145, desc[UR28][R114.64] ;  /* 0x0000001c72912981 */ /* 0x000562000c1e1500 */
[----:B----4-:R-:W-:-:S03]  /*2e60*/  FADD R37, R9, R38 ;  /* 0x0000002609257221 */ /* 0x010fc60000000000 */
[----:B------:R2:W5:Y:S01]  /*2e70*/  @P2 LDG.E.U16 R147, desc[UR28][R132.64] ;  /* 0x0000001c84932981 */ /* 0x000562000c1e1500 */
[----:B------:R-:W-:Y:S01]  /*2e80*/  FADD R38, R10, R37 ;  /* 0x000000250a267221 */ /* 0x000fe20000000000 */
[----:B------:R-:W4:Y:S02]  /*2e90*/  MUFU.EX2 R21, R21 ;  /* 0x0000001500157308 */ /* 0x000f240000000800 */
[----:B------:R2:W5:Y:S01]  /*2ea0*/  @P2 LDG.E.U16 R151, desc[UR28][R108.64] ;  /* 0x0000001c6c972981 */ /* 0x000562000c1e1500 */
[----:B------:R-:W-:-:S03]  /*2eb0*/  FADD R37, R11, R38 ;  /* 0x000000260b257221 */ /* 0x000fc60000000000 */
[----:B------:R2:W5:Y:S01]  /*2ec0*/  @P2 LDG.E.U16 R153, desc[UR28][R124.64] ;  /* 0x0000001c7c992981 */ /* 0x000562000c1e1500 */
[----:B------:R-:W-:Y:S01]  /*2ed0*/  FADD R38, R12, R37 ;  /* 0x000000250c267221 */ /* 0x000fe20000000000 */
[----:B------:R-:W0:Y:S01]  /*2ee0*/  MUFU.EX2 R22, R22 ;  /* 0x0000001600167308 */ /* 0x000e220000000800 */
[----:B------:R-:W-:Y:S01]  /*2ef0*/  FMUL R24, R24, 1.4426950216293334961 ;  /* 0x3fb8aa3b18187820 */ /* 0x000fe20000400000 */
[----:B------:R2:W5:Y:S01]  /*2f00*/  @P2 LDG.E.U16 R155, desc[UR28][R130.64] ;  /* 0x0000001c829b2981 */ /* 0x000562000c1e1500 */
[----:B------:R-:W-:-:S05]  /*2f10*/  FADD R37, R13, R38 ;  /* 0x000000260d257221 */ /* 0x000fca0000000000 */
[----:B------:R-:W0:Y:S01]  /*2f20*/  MUFU.EX2 R23, R23 ;  /* 0x0000001700177308 */ /* 0x000e220000000800 */
[----:B------:R-:W-:Y:S01]  /*2f30*/  FADD R38, R14, R37 ;  /* 0x000000250e267221 */ /* 0x000fe20000000000 */
[----:B------:R-:W-:Y:S01]  /*2f40*/  FMUL R27, R27, 1.4426950216293334961 ;  /* 0x3fb8aa3b1b1b7820 */ /* 0x000fe20000400000 */
[----:B------:R-:W-:Y:S01]  /*2f50*/  FMUL R28, R28, 1.4426950216293334961 ;  /* 0x3fb8aa3b1c1c7820 */ /* 0x000fe20000400000 */
[----:B------:R-:W-:Y:S01]  /*2f60*/  FMUL R29, R29, 1.4426950216293334961 ;  /* 0x3fb8aa3b1d1d7820 */ /* 0x000fe20000400000 */
[----:B------:R-:W-:Y:S01]  /*2f70*/  FADD R37, R15, R38 ;  /* 0x000000260f257221 */ /* 0x000fe20000000000 */
[----:B------:R-:W-:Y:S01]  /*2f80*/  FMUL R30, R30, 1.4426950216293334961 ;  /* 0x3fb8aa3b1e1e7820 */ /* 0x000fe20000400000 */
[----:B------:R-:W-:Y:S01]  /*2f90*/  FMUL R31, R31, 1.4426950216293334961 ;  /* 0x3fb8aa3b1f1f7820 */ /* 0x000fe20000400000 */
[----:B------:R-:W-:Y:S01]  /*2fa0*/  MUFU.EX2 R70, R70 ;  /* 0x0000004600467308 */ /* 0x000fe20000000800 */
[----:B------:R-:W-:Y:S01]  /*2fb0*/  FADD R38, R16, R37 ;  /* 0x0000002510267221 */ /* 0x000fe20000000000 */
[----:B------:R-:W-:Y:S01]  /*2fc0*/  FMUL R35, R35, 1.4426950216293334961 ;  /* 0x3fb8aa3b23237820 */ /* 0x000fe20000400000 */
[----:B------:R-:W-:Y:S01]  /*2fd0*/  FMUL R39, R39, 1.4426950216293334961 ;  /* 0x3fb8aa3b27277820 */ /* 0x000fe20000400000 */
[----:B------:R-:W-:Y:S01]  /*2fe0*/  FMUL R40, R40, 1.4426950216293334961 ;  /* 0x3fb8aa3b28287820 */ /* 0x000fe20000400000 */
[----:B------:R-:W-:Y:S01]  /*2ff0*/  FADD R37, R17, R38 ;  /* 0x0000002611257221 */ /* 0x000fe20000000000 */
[----:B------:R-:W-:Y:S01]  /*3000*/  PRMT R73, RZ, 0x7610, R73 ;  /* 0x00007610ff497816 */ /* 0x000fe20000000049 */
[----:B------:R2:W5:Y:S01]  /*3010*/  @P2 LDG.E.U16 R141, desc[UR28][R126.64] ;  /* 0x0000001c7e8d2981 */ /* 0x000562000c1e1500 */
[----:B------:R-:W-:Y:S01]  /*3020*/  PRMT R75, RZ, 0x7610, R75 ;  /* 0x00007610ff4b7816 */ /* 0x000fe2000000004b */
[----:B0-----:R-:W-:Y:S01]  /*3030*/  FADD R38, R18, R37 ;  /* 0x0000002512267221 */ /* 0x001fe20000000000 */
[----:B------:R-:W0:Y:S01]  /*3040*/  MUFU.EX2 R24, R24 ;  /* 0x0000001800187308 */ /* 0x000e220000000800 */
[----:B------:R-:W-:Y:S01]  /*3050*/  PRMT R72, RZ, 0x7610, R72 ;  /* 0x00007610ff487816 */ /* 0x000fe20000000048 */
[----:B------:R2:W5:Y:S01]  /*3060*/  @P2 LDG.E.U16 R149, desc[UR28][R138.64] ;  /* 0x0000001c8a952981 */ /* 0x000562000c1e1500 */
[----:B-1----:R-:W-:-:S03]  /*3070*/  FADD R37, R19, R38 ;  /* 0x0000002613257221 */ /* 0x002fc60000000000 */
[----:B------:R2:W5:Y:S01]  /*3080*/  @P2 LDG.E.U16 R157, desc[UR28][R136.64] ;  /* 0x0000001c889d2981 */ /* 0x000562000c1e1500 */
[----:B------:R-:W-:Y:S01]  /*3090*/  FADD R38, R20, R37 ;  /* 0x0000002514267221 */ /* 0x000fe20000000000 */
[----:B------:R-:W1:Y:S02]  /*30a0*/  MUFU.EX2 R27, R27 ;  /* 0x0000001b001b7308 */ /* 0x000e640000000800 */
[----:B------:R2:W5:Y:S01]  /*30b0*/  @P2 LDG.E.U16 R142, desc[UR28][R128.64] ;  /* 0x0000001c808e2981 */ /* 0x000562000c1e1500 */
[----:B----4-:R-:W-:-:S03]  /*30c0*/  FADD R37, R21, R38 ;  /* 0x0000002615257221 */ /* 0x010fc60000000000 */
[----:B------:R2:W5:Y:S01]  /*30d0*/  @P2 LDG.E.U16 R140, desc[UR28][R134.64] ;  /* 0x0000001c868c2981 */ /* 0x000562000c1e1500 */
[----:B------:R-:W-:Y:S01]  /*30e0*/  FADD R38, R22, R37 ;  /* 0x0000002516267221 */ /* 0x000fe20000000000 */
[----:B------:R-:W4:Y:S08]  /*30f0*/  MUFU.EX2 R28, R28 ;  /* 0x0000001c001c7308 */ /* 0x000f300000000800 */
[----:B------:R-:W-:Y:S01]  /*3100*/  MUFU.EX2 R32, R32 ;  /* 0x0000002000207308 */ /* 0x000fe20000000800 */
[----:B------:R-:W-:-:S07]  /*3110*/  FADD R38, R23, R38 ;  /* 0x0000002617267221 */ /* 0x000fce0000000000 */
[----:B------:R-:W-:Y:S01]  /*3120*/  MUFU.EX2 R34, R34 ;  /* 0x0000002200227308 */ /* 0x000fe20000000800 */
[----:B------:R-:W-:-:S07]  /*3130*/  FADD R37, R25, R38 ;  /* 0x0000002619257221 */ /* 0x000fce0000000000 */
[----:B------:R-:W-:Y:S01]  /*3140*/  MUFU.EX2 R36, R36 ;  /* 0x0000002400247308 */ /* 0x000fe20000000800 */
[----:B------:R-:W-:Y:S01]  /*3150*/  FADD R37, R26, R37 ;  /* 0x000000251a257221 */ /* 0x000fe20000000000 */
[----:B------:R-:W-:Y:S01]  /*3160*/  FMUL R41, R41, 1.4426950216293334961 ;  /* 0x3fb8aa3b29297820 */ /* 0x000fe20000400000 */
[----:B------:R-:W-:Y:S01]  /*3170*/  FMUL R67, R67, 1.4426950216293334961 ;  /* 0x3fb8aa3b43437820 */ /* 0x000fe20000400000 */
[----:B------:R2:W5:Y:S04]  /*3180*/  @P2 LDG.E.U16 R73, desc[UR28][R116.64] ;  /* 0x0000001c74492981 */ /* 0x000568000c1e1500 */
[----:B------:R-:W2:Y:S01]  /*3190*/  MUFU.EX2 R29, R29 ;  /* 0x0000001d001d7308 */ /* 0x000ea20000000800 */
[----:B0-----:R-:W-:Y:S01]  /*31a0*/  FADD R38, R24, R37 ;  /* 0x0000002518267221 */ /* 0x001fe20000000000 */
[----:B------:R0:W5:Y:S04]  /*31b0*/  @P2 LDG.E.U16 R75, desc[UR28][R120.64] ;  /* 0x0000001c784b2981 */ /* 0x000168000c1e1500 */
[----:B------:R0:W5:Y:S02]  /*31c0*/  @P2 LDG.E.U16 R74, desc[UR28][R122.64] ;  /* 0x0000001c7a4a2981 */ /* 0x000164000c1e1500 */
[----:B------:R-:W0:Y:S01]  /*31d0*/  MUFU.EX2 R30, R30 ;  /* 0x0000001e001e7308 */ /* 0x000e220000000800 */
[----:B-1----:R-:W-:Y:S01]  /*31e0*/  FADD R37, R27, R38 ;  /* 0x000000261b257221 */ /* 0x002fe20000000000 */
[----:B------:R1:W5:Y:S06]  /*31f0*/  @P2 LDG.E.U16 R72, desc[UR28][R118.64] ;  /* 0x0000001c76482981 */ /* 0x00036c000c1e1500 */
[----:B------:R-:W1:Y:S01]  /*3200*/  MUFU.EX2 R31, R31 ;  /* 0x0000001f001f7308 */ /* 0x000e620000000800 */
[----:B----4-:R-:W-:-:S04]  /*3210*/  FADD R38, R28, R37 ;  /* 0x000000251c267221 */ /* 0x010fc80000000000 */
[----:B--2---:R-:W-:-:S04]  /*3220*/  FADD R37, R29, R38 ;  /* 0x000000261d257221 */ /* 0x004fc80000000000 */
[----:B0-----:R-:W-:Y:S01]  /*3230*/  FADD R38, R30, R37 ;  /* 0x000000251e267221 */ /* 0x001fe20000000000 */
[----:B------:R-:W0:Y:S03]  /*3240*/  MUFU.EX2 R35, R35 ;  /* 0x0000002300237308 */ /* 0x000e260000000800 */
[----:B-1----:R-:W-:-:S04]  /*3250*/  FADD R38, R31, R38 ;  /* 0x000000261f267221 */ /* 0x002fc80000000000 */
[----:B------:R-:W-:-:S04]  /*3260*/  FADD R37, R33, R38 ;  /* 0x0000002621257221 */ /* 0x000fc80000000000 */
[----:B------:R-:W-:Y:S01]  /*3270*/  FADD R37, R70, R37 ;  /* 0x0000002546257221 */ /* 0x000fe20000000000 */
[----:B------:R1:W2:Y:S03]  /*3280*/  MUFU.EX2 R161, R39 ;  /* 0x0000002700a17308 */ /* 0x0002a60000000800 */
[----:B------:R-:W-:-:S04]  /*3290*/  FADD R38, R32, R37 ;  /* 0x0000002520267221 */ /* 0x000fc80000000000 */
[----:B0-----:R-:W-:Y:S01]  /*32a0*/  FADD R37, R35, R38 ;  /* 0x0000002623257221 */ /* 0x001fe20000000000 */
[----:B------:R-:W0:Y:S01]  /*32b0*/  MUFU.EX2 R40, R40 ;  /* 0x0000002800287308 */ /* 0x000e220000000800 */
[----:B-1----:R-:W-:Y:S02]  /*32c0*/  FMUL R39, R42, 1.4426950216293334961 ;  /* 0x3fb8aa3b2a277820 */ /* 0x002fe40000400000 */
[----:B------:R-:W-:Y:S01]  /*32d0*/  FADD R38, R34, R37 ;  /* 0x0000002522267221 */ /* 0x000fe20000000000 */
[----:B------:R-:W-:-:S03]  /*32e0*/  FMUL R42, R43, 1.4426950216293334961 ;  /* 0x3fb8aa3b2b2a7820 */ /* 0x000fc60000400000 */
[----:B------:R-:W-:Y:S01]  /*32f0*/  FADD R37, R69, R38 ;  /* 0x0000002645257221 */ /* 0x000fe20000000000 */
[----:B------:R1:W4:Y:S03]  /*3300*/  MUFU.EX2 R163, R41 ;  /* 0x0000002900a37308 */ /* 0x0003260000000800 */
[----:B------:R-:W-:-:S05]  /*3310*/  FADD R38, R36, R37 ;  /* 0x0000002524267221 */ /* 0x000fca0000000000 */
[----:B------:R-:W3:Y:S01]  /*3320*/  MUFU.EX2 R39, R39 ;  /* 0x0000002700277308 */ /* 0x000ee20000000800 */
[----:B-1----:R-:W-:Y:S01]  /*3330*/  FMUL R41, R44, 1.4426950216293334961 ;  /* 0x3fb8aa3b2c297820 */ /* 0x002fe20000400000 */
[----:B--2---:R-:W-:Y:S01]  /*3340*/  FADD R37, R161, R38 ;  /* 0x00000026a1257221 */ /* 0x004fe20000000000 */
[----:B------:R-:W-:-:S05]  /*3350*/  FMUL R44, R45, 1.4426950216293334961 ;  /* 0x3fb8aa3b2d2c7820 */ /* 0x000fca0000400000 */
[----:B------:R-:W1:Y:S01]  /*3360*/  MUFU.EX2 R42, R42 ;  /* 0x0000002a002a7308 */ /* 0x000e620000000800 */
[----:B0-----:R-:W-:Y:S01]  /*3370*/  FADD R38, R40, R37 ;  /* 0x0000002528267221 */ /* 0x001fe20000000000 */
[----:B------:R-:W-:-:S06]  /*3380*/  FMUL R43, R46, 1.4426950216293334961 ;  /* 0x3fb8aa3b2e2b7820 */ /* 0x000fcc0000400000 */
[----:B------:R-:W0:Y:S01]  /*3390*/  MUFU.EX2 R41, R41 ;  /* 0x0000002900297308 */ /* 0x000e220000000800 */
[----:B----4-:R-:W-:Y:S01]  /*33a0*/  FADD R38, R163, R38 ;  /* 0x00000026a3267221 */ /* 0x010fe20000000000 */
[----:B------:R-:W-:-:S06]  /*33b0*/  FMUL R46, R47, 1.4426950216293334961 ;  /* 0x3fb8aa3b2f2e7820 */ /* 0x000fcc0000400000 */
[----:B------:R-:W2:Y:S01]  /*33c0*/  MUFU.EX2 R44, R44 ;  /* 0x0000002c002c7308 */ /* 0x000ea20000000800 */
[----:B---3--:R-:W-:Y:S01]  /*33d0*/  FADD R37, R39, R38 ;  /* 0x0000002627257221 */ /* 0x008fe20000000000 */
[----:B------:R-:W-:-:S06]  /*33e0*/  FMUL R45, R48, 1.4426950216293334961 ;  /* 0x3fb8aa3b302d7820 */ /* 0x000fcc0000400000 */
[----:B------:R-:W3:Y:S01]  /*33f0*/  MUFU.EX2 R43, R43 ;  /* 0x0000002b002b7308 */ /* 0x000ee20000000800 */
[----:B-1----:R-:W-:Y:S01]  /*3400*/  FADD R38, R42, R37 ;  /* 0x000000252a267221 */ /* 0x002fe20000000000 */
[----:B------:R-:W-:-:S06]  /*3410*/  FMUL R48, R49, 1.4426950216293334961 ;  /* 0x3fb8aa3b31307820 */ /* 0x000fcc0000400000 */
[----:B------:R-:W1:Y:S01]  /*3420*/  MUFU.EX2 R46, R46 ;  /* 0x0000002e002e7308 */ /* 0x000e620000000800 */
[----:B0-----:R-:W-:Y:S01]  /*3430*/  FADD R37, R41, R38 ;  /* 0x0000002629257221 */ /* 0x001fe20000000000 */
[----:B------:R-:W-:-:S06]  /*3440*/  FMUL R47, R50, 1.4426950216293334961 ;  /* 0x3fb8aa3b322f7820 */ /* 0x000fcc0000400000 */
[----:B------:R-:W0:Y:S01]  /*3450*/  MUFU.EX2 R45, R45 ;  /* 0x0000002d002d7308 */ /* 0x000e220000000800 */
[----:B--2---:R-:W-:Y:S01]  /*3460*/  FADD R38, R44, R37 ;  /* 0x000000252c267221 */ /* 0x004fe20000000000 */
        /* <DEDUP_REMOVED lines=18> */
[----:B------:R-:W-:Y:S01]  /*3590*/  FMUL R56, R57, 1.4426950216293334961 ;  /* 0x3fb8aa3b39387820 */ /* 0x000fe20000400000 */
[----:B------:R-:W-:-:S05]  /*35a0*/  F2FP.F16.F32.PACK_AB R5, R7, R6 ;  /* 0x000000060705723e */ /* 0x000fca00000000ff */
[----:B------:R-:W1:Y:S01]  /*35b0*/  MUFU.EX2 R54, R54 ;  /* 0x0000003600367308 */ /* 0x000e620000000800 */
[----:B------:R-:W-:Y:S01]  /*35c0*/  F2FP.F16.F32.PACK_AB R7, R11, R10 ;  /* 0x0000000a0b07723e */ /* 0x000fe200000000ff */
[----:B0-----:R-:W-:Y:S01]  /*35d0*/  FADD R11, R49, R38 ;  /* 0x00000026310b7221 */ /* 0x001fe20000000000 */
[----:B------:R-:W-:Y:S01]  /*35e0*/  FMUL R55, R58, 1.4426950216293334961 ;  /* 0x3fb8aa3b3a377820 */ /* 0x000fe20000400000 */
[----:B------:R-:W-:-:S04]  /*35f0*/  F2FP.F16.F32.PACK_AB R6, R9, R8 ;  /* 0x000000080906723e */ /* 0x000fc800000000ff */
[----:B------:R-:W0:Y:S01]  /*3600*/  MUFU.EX2 R53, R53 ;  /* 0x0000003500357308 */ /* 0x000e220000000800 */
[----:B------:R-:W-:Y:S01]  /*3610*/  F2FP.F16.F32.PACK_AB R8, R13, R12 ;  /* 0x0000000c0d08723e */ /* 0x000fe200000000ff */
[----:B--2---:R-:W-:Y:S01]  /*3620*/  FADD R12, R52, R11 ;  /* 0x0000000b340c7221 */ /* 0x004fe20000000000 */
[----:B------:R-:W-:Y:S01]  /*3630*/  FMUL R58, R59, 1.4426950216293334961 ;  /* 0x3fb8aa3b3b3a7820 */ /* 0x000fe20000400000 */
[----:B------:R-:W-:-:S04]  /*3640*/  F2FP.F16.F32.PACK_AB R9, R15, R14 ;  /* 0x0000000e0f09723e */ /* 0x000fc800000000ff */
[----:B------:R-:W2:Y:S01]  /*3650*/  MUFU.EX2 R56, R56 ;  /* 0x0000003800387308 */ /* 0x000ea20000000800 */
[----:B---3--:R-:W-:Y:S01]  /*3660*/  FADD R15, R51, R12 ;  /* 0x0000000c330f7221 */ /* 0x008fe20000000000 */
[----:B------:R-:W-:Y:S01]  /*3670*/  FMUL R57, R60, 1.4426950216293334961 ;  /* 0x3fb8aa3b3c397820 */ /* 0x000fe20000400000 */
[----:B------:R-:W-:-:S05]  /*3680*/  F2FP.F16.F32.PACK_AB R10, R17, R16 ;  /* 0x00000010110a723e */ /* 0x000fca00000000ff */
[----:B------:R-:W3:Y:S01]  /*3690*/  MUFU.EX2 R55, R55 ;  /* 0x0000003700377308 */ /* 0x000ee20000000800 */
[----:B-1----:R-:W-:Y:S01]  /*36a0*/  FADD R16, R54, R15 ;  /* 0x0000000f36107221 */ /* 0x002fe20000000000 */
[----:B------:R-:W-:Y:S01]  /*36b0*/  FMUL R60, R61, 1.4426950216293334961 ;  /* 0x3fb8aa3b3d3c7820 */ /* 0x000fe20000400000 */
[----:B------:R-:W-:-:S05]  /*36c0*/  F2FP.F16.F32.PACK_AB R11, R19, R18 ;  /* 0x00000012130b723e */ /* 0x000fca00000000ff */
[----:B------:R-:W1:Y:S01]  /*36d0*/  MUFU.EX2 R58, R58 ;  /* 0x0000003a003a7308 */ /* 0x000e620000000800 */
[----:B0-----:R-:W-:Y:S01]  /*36e0*/  FADD R19, R53, R16 ;  /* 0x0000001035137221 */ /* 0x001fe20000000000 */
[----:B------:R-:W-:Y:S01]  /*36f0*/  FMUL R59, R62, 1.4426950216293334961 ;  /* 0x3fb8aa3b3e3b7820 */ /* 0x000fe20000400000 */
[----:B------:R-:W-:-:S05]  /*3700*/  F2FP.F16.F32.PACK_AB R12, R21, R20 ;  /* 0x00000014150c723e */ /* 0x000fca00000000ff */
[----:B------:R-:W0:Y:S01]  /*3710*/  MUFU.EX2 R57, R57 ;  /* 0x0000003900397308 */ /* 0x000e220000000800 */
[----:B--2---:R-:W-:Y:S01]  /*3720*/  FADD R20, R56, R19 ;  /* 0x0000001338147221 */ /* 0x004fe20000000000 */
[----:B------:R-:W-:Y:S01]  /*3730*/  FMUL R62, R63, 1.4426950216293334961 ;  /* 0x3fb8aa3b3f3e7820 */ /* 0x000fe20000400000 */
[----:B------:R-:W-:Y:S01]  /*3740*/  FMUL R61, R64, 1.4426950216293334961 ;  /* 0x3fb8aa3b403d7820 */ /* 0x000fe20000400000 */
[----:B------:R-:W-:Y:S01]  /*3750*/  FMUL R38, R65, 1.4426950216293334961 ;  /* 0x3fb8aa3b41267820 */ /* 0x000fe20000400000 */
[----:B------:R-:W-:-:S03]  /*3760*/  FMUL R37, R66, 1.4426950216293334961 ;  /* 0x3fb8aa3b42257820 */ /* 0x000fc60000400000 */
[----:B------:R-:W2:Y:S01]  /*3770*/  MUFU.EX2 R60, R60 ;  /* 0x0000003c003c7308 */ /* 0x000ea20000000800 */
[----:B------:R-:W-:Y:S01]  /*3780*/  F2FP.F16.F32.PACK_AB R13, R23, R22 ;  /* 0x00000016170d723e */ /* 0x000fe200000000ff */
[----:B---3--:R-:W-:Y:S01]  /*3790*/  FADD R23, R55, R20 ;  /* 0x0000001437177221 */ /* 0x008fe20000000000 */
[----:B------:R-:W-:-:S05]  /*37a0*/  F2FP.F16.F32.PACK_AB R15, R27, R24 ;  /* 0x000000181b0f723e */ /* 0x000fca00000000ff */
[----:B------:R-:W3:Y:S01]  /*37b0*/  MUFU.EX2 R59, R59 ;  /* 0x0000003b003b7308 */ /* 0x000ee20000000800 */
[----:B------:R-:W-:Y:S01]  /*37c0*/  F2FP.F16.F32.PACK_AB R21, R161, R36 ;  /* 0x00000024a115723e */ /* 0x000fe200000000ff */
[----:B-1----:R-:W-:-:S06]  /*37d0*/  FADD R24, R58, R23 ;  /* 0x000000173a187221 */ /* 0x002fcc0000000000 */
[----:B------:R-:W1:Y:S01]  /*37e0*/  MUFU.EX2 R62, R62 ;  /* 0x0000003e003e7308 */ /* 0x000e620000000800 */
[----:B0-----:R-:W-:-:S07]  /*37f0*/  FADD R27, R57, R24 ;  /* 0x00000018391b7221 */ /* 0x001fce0000000000 */
[----:B------:R-:W-:Y:S01]  /*3800*/  MUFU.EX2 R61, R61 ;  /* 0x0000003d003d7308 */ /* 0x000fe20000000800 */
[----:B------:R-:W-:-:S07]  /*3810*/  F2FP.F16.F32.PACK_AB R17, R31, R30 ;  /* 0x0000001e1f11723e */ /* 0x000fce00000000ff */
[----:B------:R-:W0:Y:S08]  /*3820*/  MUFU.EX2 R38, R38 ;  /* 0x0000002600267308 */ /* 0x000e300000000800 */
[----:B------:R-:W-:Y:S08]  /*3830*/  MUFU.EX2 R37, R37 ;  /* 0x0000002500257308 */ /* 0x000ff00000000800 */
[----:B------:R-:W4:Y:S01]  /*3840*/  MUFU.EX2 R36, R67 ;  /* 0x0000004300247308 */ /* 0x000f220000000800 */
[----:B--2---:R-:W-:Y:S01]  /*3850*/  FADD R30, R60, R27 ;  /* 0x0000001b3c1e7221 */ /* 0x004fe20000000000 */
[----:B------:R-:W-:-:S03]  /*3860*/  F2FP.F16.F32.PACK_AB R18, R70, R33 ;  /* 0x000000214612723e */ /* 0x000fc600000000ff */
[----:B---3--:R-:W-:Y:S01]  /*3870*/  FADD R33, R59, R30 ;  /* 0x0000001e3b217221 */ /* 0x008fe20000000000 */
[----:B------:R-:W-:Y:S02]  /*3880*/  F2FP.F16.F32.PACK_AB R22, R163, R40 ;  /* 0x00000028a316723e */ /* 0x000fe400000000ff */
[----:B------:R-:W-:Y:S01]  /*3890*/  F2FP.F16.F32.PACK_AB R14, R26, R25 ;  /* 0x000000191a0e723e */ /* 0x000fe200000000ff */
[----:B-1----:R-:W-:Y:S01]  /*38a0*/  FADD R40, R62, R33 ;  /* 0x000000213e287221 */ /* 0x002fe20000000000 */
[----:B------:R-:W-:Y:S02]  /*38b0*/  F2FP.F16.F32.PACK_AB R16, R29, R28 ;  /* 0x0000001c1d10723e */ /* 0x000fe400000000ff */
[----:B------:R-:W-:Y:S02]  /*38c0*/  F2FP.F16.F32.PACK_AB R19, R35, R32 ;  /* 0x000000202313723e */ /* 0x000fe400000000ff */
[----:B------:R-:W-:Y:S02]  /*38d0*/  F2FP.F16.F32.PACK_AB R20, R69, R34 ;  /* 0x000000224514723e */ /* 0x000fe400000000ff */
[----:B------:R-:W-:-:S02]  /*38e0*/  F2FP.F16.F32.PACK_AB R23, R42, R39 ;  /* 0x000000272a17723e */ /* 0x000fc400000000ff */
[----:B------:R-:W-:Y:S02]  /*38f0*/  F2FP.F16.F32.PACK_AB R24, R44, R41 ;  /* 0x000000292c18723e */ /* 0x000fe400000000ff */
[----:B------:R-:W-:Y:S02]  /*3900*/  F2FP.F16.F32.PACK_AB R25, R46, R43 ;  /* 0x0000002b2e19723e */ /* 0x000fe400000000ff */
        /* <DEDUP_REMOVED lines=8> */
[----:B0-----:R-:W-:Y:S02]  /*3990*/  F2FP.F16.F32.PACK_AB R34, R38, R61 ;  /* 0x0000003d2622723e */ /* 0x001fe400000000ff */
[----:B----4-:R-:W-:Y:S01]  /*39a0*/  F2FP.F16.F32.PACK_AB R35, R36, R37 ;  /* 0x000000252423723e */ /* 0x010fe200000000ff */
[----:B------:R-:W-:Y:S06]  /*39b0*/  @!P2 BRA `(.L_x_9) ;  /* 0x000000000004a947 */ /* 0x000fec0003800000 */
[----:B------:R0:W-:Y:S02]  /*39c0*/  STTM.x32 tmem[UR14+0x60], R4 ;  /* 0x00006004000079ed */ /* 0x0001e400082c000e */
.L_x_9:
[C---:B------:R-:W-:Y:S01]  /*39d0*/  LOP3.LUT R70, R68.reuse, 0x40, RZ, 0x3c, !PT ;  /* 0x0000004044467812 */ /* 0x040fe200078e3cff */
[----:B-----5:R1:W-:Y:S01]  /*39e0*/  STS.U16 [R68+UR12+0x2000], R159 ;  /* 0x0020009f44007988 */ /* 0x0203e2000800040c */
[----:B------:R-:W-:Y:S01]  /*39f0*/  LOP3.LUT R69, R68, 0x60, RZ, 0x3c, !PT ;  /* 0x0000006044457812 */ /* 0x000fe200078e3cff */
[----:B0-----:R-:W-:Y:S01]  /*3a00*/  FADD R4, -R71, -INF ;  /* 0xff80000047047421 */ /* 0x001fe20000000100 */
[----:B------:R-:W-:Y:S01]  /*3a10*/  UIADD3 UR17, UPT, UPT, UR17, -0x40, URZ ;  /* 0xffffffc011117890 */ /* 0x000fe2000fffe0ff */
[----:B------:R1:W-:Y:S01]  /*3a20*/  STS.U16 [R68+UR12+0x2400], R73 ;  /* 0x0024004944007988 */ /* 0x0003e2000800040c */
[----:B------:R-:W-:Y:S01]  /*3a30*/  FADD R61, R61, R40 ;  /* 0x000000283d3d7221 */ /* 0x000fe20000000000 */
[----:B------:R-:W-:Y:S02]  /*3a40*/  FMUL R39, R4, 1.4426950216293334961 ;  /* 0x3fb8aa3b04277820 */ /* 0x000fe40000400000 */
[----:B------:R1:W-:Y:S04]  /*3a50*/  STS.U16 [R68+UR12+0x2800], R75 ;  /* 0x0028004b44007988 */ /* 0x0003e8000800040c */
[----:B------:R1:W-:Y:S01]  /*3a60*/  STS.U16 [R68+UR12+0x2c00], R141 ;  /* 0x002c008d44007988 */ /* 0x0003e2000800040c */
[----:B------:R-:W0:Y:S03]  /*3a70*/  MUFU.EX2 R39, R39 ;  /* 0x0000002700277308 */ /* 0x000e260000000800 */
        /* <DEDUP_REMOVED lines=12> */
[----:B------:R-:W2:Y:S02]  /*3b40*/  FENCE.VIEW.ASYNC.T ;  /* 0x00000000000073c6 */ /* 0x000ea40000000200 */
[----:B--2---:R-:W-:Y:S06]  /*3b50*/  BAR.SYNC.DEFER_BLOCKING 0x0 ;  /* 0x0000000000007b1d */ /* 0x004fec0000010000 */
[----:B------:R-:W2:Y:S01]  /*3b60*/  LDTM.x32 R4, tmem[UR14] ;  /* 0x0000000e000479ee */ /* 0x000ea200082c0000 */
[----:B------:R-:W-:Y:S01]  /*3b70*/  NOP ;  /* 0x0000000000007918 */ /* 0x000fe20000000000 */
[----:B01----:R-:W-:Y:S05]  /*3b80*/  @!P2 BRA `(.L_x_10) ;  /* 0x000000000084a947 */ /* 0x003fea0003800000 */
[C---:B--2---:R-:W-:Y:S01]  /*3b90*/  FMUL R4, R39.reuse, R4 ;  /* 0x0000000427047220 */ /* 0x044fe20000400000 */
[C---:B------:R-:W-:Y:S01]  /*3ba0*/  FMUL R5, R39.reuse, R5 ;  /* 0x0000000527057220 */ /* 0x040fe20000400000 */
        /* <DEDUP_REMOVED lines=29> */
[----:B------:R-:W-:-:S04]  /*3d80*/  FMUL R35, R39, R35 ;  /* 0x0000002327237220 */ /* 0x000fc80000400000 */
[----:B------:R0:W-:Y:S03]  /*3d90*/  STTM.x32 tmem[UR14], R4 ;  /* 0x00000004000079ed */ /* 0x0001e600082c000e */
.L_x_10:
[----:B--2---:R-:W1:Y:S02]  /*3da0*/  FENCE.VIEW.ASYNC.T ;  /* 0x00000000000073c6 */ /* 0x004e640000000200 */
[----:B-1----:R-:W-:Y:S01]  /*3db0*/  BAR.SYNC.DEFER_BLOCKING 0x0 ;  /* 0x0000000000007b1d */ /* 0x002fe20000010000 */
[----:B------:R-:W-:Y:S01]  /*3dc0*/  FADD R38, R38, R61 ;  /* 0x0000003d26267221 */ /* 0x000fe20000000000 */
[----:B------:R-:W-:Y:S02]  /*3dd0*/  UISETP.GE.AND UP1, UPT, UR17, 0x1, UPT ;  /* 0x000000011100788c */ /* 0x000fe4000bf26270 */
[----:B------:R-:W-:Y:S01]  /*3de0*/  UIADD3 UR18, UPT, UPT, UR13, 0x60, URZ ;  /* 0x000000600d127890 */ /* 0x000fe2000fffe0ff */
[----:B------:R-:W-:-:S04]  /*3df0*/  FADD R37, R37, R38 ;  /* 0x0000002625257221 */ /* 0x000fc80000000000 */
[----:B------:R-:W-:-:S04]  /*3e00*/  FADD R36, R36, R37 ;  /* 0x0000002524247221 */ /* 0x000fc80000000000 */
[----:B------:R-:W-:Y:S01]  /*3e10*/  FADD R36, R39, R36 ;  /* 0x0000002427247221 */ /* 0x000fe20000000000 */
[----:B------:R1:W-:Y:S06]  /*3e20*/  MEMBAR.ALL.CTA ;  /* 0x0000000000007992 */ /* 0x0003ec0000008000 */
[----:B-1----:R-:W1:Y:S02]  /*3e30*/  FENCE.VIEW.ASYNC.S ;  /* 0x00000000000073c6 */ /* 0x002e640000000000 */
[----:B-1----:R-:W-:Y:S06]  /*3e40*/  BAR.SYNC.DEFER_BLOCKING 0x0 ;  /* 0x0000000000007b1d */ /* 0x002fec0000010000 */
[----:B------:R-:W-:Y:S05]  /*3e50*/  @!P3 BRA `(.L_x_11) ;  /* 0x000000000074b947 */ /* 0x000fea0003800000 */
[----:B------:R-:W-:Y:S02]  /*3e60*/  UIADD3 UR4, UPT, UPT, UR12, 0x2000, URZ ;  /* 0x000020000c047890 */ /* 0x000fe4000fffe0ff */
[----:B------:R-:W-:Y:S02]  /*3e70*/  UIADD3 UR10, UPT, UPT, UR13, 0x68, URZ ;  /* 0x000000680d0a7890 */ /* 0x000fe4000fffe0ff */
[----:B------:R-:W-:Y:S02]  /*3e80*/  USHF.R.U32.HI UR4, URZ, 0x4, UR4 ;  /* 0x00000004ff047899 */ /* 0x000fe40008011604 */
[----:B------:R-:W-:Y:S02]  /*3e90*/  UIADD3 UR11, UPT, UPT, UR13, 0x70, URZ ;  /* 0x000000700d0b7890 */ /* 0x000fe4000fffe0ff */
[----:B------:R-:W-:Y:S02]  /*3ea0*/  USGXT.U32 UR6, UR4, 0xe ;  /* 0x0000000e0406789a */ /* 0x000fe40008000000 */
[----:B------:R-:W-:-:S02]  /*3eb0*/  UIADD3 UR23, UPT, UPT, UR13, 0x78, URZ ;  /* 0x000000780d177890 */ /* 0x000fc4000fffe0ff */
[----:B------:R-:W-:Y:S01]  /*3ec0*/  UIADD3 UR26, UP2, UPT, UR6, 0x2, URZ ;  /* 0x00000002061a7890 */ /* 0x000fe2000ff5e0ff */
[----:B------:R-:W-:Y:S01]  /*3ed0*/  UMOV UR4, URZ ;  /* 0x000000ff00047c82 */ /* 0x000fe20008000000 */
[----:B------:R-:W-:Y:S02]  /*3ee0*/  UMOV UR30, 0x0 ;  /* 0x00000000001e7882 */ /* 0x000fe40000000000 */
[----:B------:R-:W-:Y:S01]  /*3ef0*/  UIADD3.X UR27, UPT, UPT, UR4, 0x40004040, URZ, UP2, !UPT ;  /* 0x40004040041b7890 */ /* 0x000fe200097fe4ff */
[----:B------:R-:W-:Y:S01]  /*3f00*/  UMOV UR31, 0x8080010 ;  /* 0x08080010001f7882 */ /* 0x000fe20000000000 */
[----:B------:R-:W-:Y:S02]  /*3f10*/  UMOV UR7, 0x40004040 ;  /* 0x4000404000077882 */ /* 0x000fe40000000000 */
[----:B------:R-:W-:Y:S01]  /*3f20*/  UIADD3.64 UR20, UPT, UPT, UR26, 0x2, URZ ;  /* 0x000000021a147897 */ /* 0x000fe2000fffe0ff */
[----:B------:R1:W-:Y:S01]  /*3f30*/  UTCHMMA tmem[UR18], gdesc[UR6], tmem[UR13], tmem[UR30], idesc[UR31], UPT ;  /* 0x00ff1e06120079ea */ /* 0x0003e2000b80000d */
[----:B------:R-:W-:Y:S01]  /*3f40*/  UIADD3.64 UR24, UPT, UPT, UR26, 0x4, URZ ;  /* 0x000000041a187897 */ /* 0x000fe2000fffe0ff */
[----:B------:R-:W-:Y:S01]  /*3f50*/  UMOV UR32, 0x0 ;  /* 0x0000000000207882 */ /* 0x000fe20000000000 */
[----:B------:R-:W-:Y:S01]  /*3f60*/  UMOV UR33, 0x8080010 ;  /* 0x0808001000217882 */ /* 0x000fe20000000000 */
[----:B------:R-:W-:Y:S01]  /*3f70*/  UMOV UR34, 0x0 ;  /* 0x0000000000227882 */ /* 0x000fe20000000000 */
[----:B------:R-:W-:Y:S01]  /*3f80*/  UMOV UR35, 0x8080010 ;  /* 0x0808001000237882 */ /* 0x000fe20000000000 */
[----:B------:R-:W-:Y:S01]  /*3f90*/  UMOV UR4, UR16 ;  /* 0x0000001000047c82 */ /* 0x000fe20008000000 */
[----:B------:R-:W-:Y:S01]  /*3fa0*/  UMOV UR5, URZ ;  /* 0x000000ff00057c82 */ /* 0x000fe20008000000 */
[----:B------:R-:W-:Y:S01]  /*3fb0*/  UMOV UR36, 0x0 ;  /* 0x0000000000247882 */ /* 0x000fe20000000000 */
[----:B------:R-:W-:Y:S01]  /*3fc0*/  UMOV UR37, 0x8080010 ;  /* 0x0808001000257882 */ /* 0x000fe20000000000 */
[----:B------:R1:W-:Y:S01]  /*3fd0*/  UTCHMMA tmem[UR10], gdesc[UR26], tmem[UR13], tmem[UR32], idesc[UR33], UPT ;  /* 0x00ff201a0a0079ea */ /* 0x0003e2000b80000d */
[----:B------:R-:W-:Y:S01]  /*3fe0*/  UMOV UR4, UR4 ;  /* 0x0000000400047c82 */ /* 0x000fe20008000000 */
[----:B------:R1:W-:Y:S01]  /*3ff0*/  UTCHMMA tmem[UR11], gdesc[UR20], tmem[UR13], tmem[UR34], idesc[UR35], UPT ;  /* 0x00ff22140b0079ea */ /* 0x0003e2000b80000d */
[----:B------:R1:W-:Y:S01]  /*4000*/  UTCHMMA tmem[UR23], gdesc[UR24], tmem[UR13], tmem[UR36], idesc[UR37], UPT ;  /* 0x00ff2418170079ea */ /* 0x0003e2000b80000d */
[----:B------:R1:W-:Y:S01]  /*4010*/  UTCBAR [UR4], URZ ;  /* 0x000000ff040073e9 */ /* 0x0003e200080000ff */
[----:B------:R-:W-:Y:S01]  /*4020*/  NOP ;  /* 0x0000000000007918 */ /* 0x000fe20000000000 */
.L_x_11:
[----:B------:R-:W-:Y:S01]  /*4030*/  FSEL R71, R71, -INF , P2 ;  /* 0xff80000047477808 */ /* 0x000fe20001000000 */
[----:B-1----:R-:W-:Y:S01]  /*4040*/  UMOV UR6, URZ ;  /* 0x000000ff00067c82 */ /* 0x002fe20008000000 */
[----:B------:R-:W-:Y:S01]  /*4050*/  FSEL R72, R36, 1, P2 ;  /* 0x3f80000024487808 */ /* 0x000fe20001000000 */
[----:B------:R-:W-:Y:S06]  /*4060*/  BRA.U !UP1, `(.L_x_12) ;  /* 0x0000002509d47547 */ /* 0x000fec000b800000 */
[----:B------:R-:W-:Y:S01]  /*4070*/  UIADD3 UR4, UPT, UPT, UR12, 0x4000, URZ ;  /* 0x000040000c047890 */ /* 0x000fe2000fffe0ff */
[----:B------:R-:W-:Y:S01]  /*4080*/  SHF.L.U32 R74, R3, 0x6, RZ ;  /* 0x00000006034a7819 */ /* 0x000fe200000006ff */
[----:B------:R-:W-:Y:S01]  /*4090*/  USHF.R.U32.HI UR7, URZ, 0x4, UR12 ;  /* 0x00000004ff077899 */ /* 0x000fe2000801160c */
[----:B------:R-:W-:Y:S01]  /*40a0*/  HFMA2 R75, -RZ, RZ, 0, 0 ;  /* 0x00000000ff4b7431 */ /* 0x000fe200000001ff */
[----:B------:R-:W-:Y:S01]  /*40b0*/  USHF.R.U32.HI UR4, URZ, 0x4, UR4 ;  /* 0x00000004ff047899 */ /* 0x000fe20008011604 */
[----:B------:R-:W-:Y:S01]  /*40c0*/  MOV R140, R71 ;  /* 0x00000047008c7202 */ /* 0x000fe20000000f00 */
[----:B------:R-:W-:Y:S01]  /*40d0*/  USHF.L.U32 UR19, UR19, 0x6, URZ ;  /* 0x0000000613137899 */ /* 0x000fe200080006ff */
[----:B------:R-:W-:Y:S01]  /*40e0*/  MOV R73, R74 ;  /* 0x0000004a00497202 */ /* 0x000fe20000000f00 */
[----:B------:R-:W-:Y:S02]  /*40f0*/  USGXT.U32 UR30, UR4, 0xe ;  /* 0x0000000e041e789a */ /* 0x000fe40008000000 */
[----:B------:R-:W-:-:S02]  /*4100*/  USHF.R.U32.HI UR8, URZ, 0x4, UR8 ;  /* 0x00000004ff087899 */ /* 0x000fc40008011608 */
[----:B------:R-:W-:Y:S01]  /*4110*/  USGXT.U32 UR7, UR7, 0xe ;  /* 0x0000000e0707789a */ /* 0x000fe20008000000 */
[----:B------:R-:W-:Y:S01]  /*4120*/  MOV R3, UR19 ;  /* 0x0000001300037c02 */ /* 0x000fe20008000f00 */
[----:B------:R-:W-:Y:S01]  /*4130*/  UIADD3 UR34, UP2, UPT, UR30, 0x2, URZ ;  /* 0x000000021e227890 */ /* 0x000fe2000ff5e0ff */
[----:B------:R-:W-:Y:S01]  /*4140*/  UMOV UR5, URZ ;  /* 0x000000ff00057c82 */ /* 0x000fe20008000000 */
[----:B------:R-:W-:Y:S02]  /*4150*/  USGXT.U32 UR4, UR8, 0xe ;  /* 0x0000000e0804789a */ /* 0x000fe40008000000 */
[----:B------:R-:W-:Y:S02]  /*4160*/  UIADD3 UR36, UP3, UPT, UR7, 0x1000080, URZ ;  /* 0x0100008007247890 */ /* 0x000fe4000ff7e0ff */
[----:B------:R-:W-:Y:S01]  /*4170*/  UIADD3.X UR35, UPT, UPT, UR5, 0x40004040, URZ, UP2, !UPT ;  /* 0x4000404005237890 */ /* 0x000fe200097fe4ff */
[----:B------:R-:W-:Y:S01]  /*4180*/  UMOV UR6, URZ ;  /* 0x000000ff00067c82 */ /* 0x000fe20008000000 */
[----:B------:R-:W-:Y:S01]  /*4190*/  UMOV UR20, 0xfffffffe ;  /* 0xfffffffe00147882 */ /* 0x000fe20000000000 */
[----:B------:R-:W-:Y:S01]  /*41a0*/  UMOV UR21, 0x7fffbfdf ;  /* 0x7fffbfdf00157882 */ /* 0x000fe20000000000 */
[----:B------:R-:W-:-:S02]  /*41b0*/  ULOP3.LUT UR32, UR7, 0x1000000, URZ, 0xfc, !UPT ;  /* 0x0100000007207892 */ /* 0x000fc4000f8efcff */
[----:B------:R-:W-:Y:S01]  /*41c0*/  UISETP.NE.U32.AND UP1, UPT, UR22, URZ, UPT ;  /* 0x000000ff1600728c */ /* 0x000fe2000bf25070 */
[----:B------:R-:W1:Y:S01]  /*41d0*/  LDCU UR33, c[0x0][0x3a8] ;  /* 0x00007500ff2177ac */ /* 0x000e620008000800 */
[----:B------:R-:W-:Y:S02]  /*41e0*/  UIADD3.X UR37, UPT, UPT, UR6, 0x40004040, URZ, UP3, !UPT ;  /* 0x4000404006257890 */ /* 0x000fe40009ffe4ff */
[----:B------:R-:W-:Y:S02]  /*41f0*/  UIADD3.64 UR20, UPT, UPT, UR4, -UR20, URZ ;  /* 0x8000001404147297 */ /* 0x000fe4000fffe0ff */
[----:B------:R-:W-:Y:S02]  /*4200*/  UIADD3.64 UR38, UPT, UPT, UR34, 0x2, URZ ;  /* 0x0000000222267897 */ /* 0x000fe4000fffe0ff */
[----:B------:R-:W-:Y:S01]  /*4210*/  UIADD3.64 UR40, UPT, UPT, UR34, 0x4, URZ ;  /* 0x0000000422287897 */ /* 0x000fe2000fffe0ff */
[----:B------:R-:W-:Y:S01]  /*4220*/  UMOV UR31, 0x1 ;  /* 0x00000001001f7882 */ /* 0x000fe20000000000 */
[----:B------:R-:W-:Y:S01]  /*4230*/  UMOV UR7, URZ ;  /* 0x000000ff00077c82 */ /* 0x000fe20008000000 */
[----:B------:R-:W-:-:S09]  /*4240*/  UMOV UR8, URZ ;  /* 0x000000ff00087c82 */ /* 0x000fd20008000000 */
.L_x_17:
[----:B0-----:R-:W-:-:S04]  /*4250*/  IMAD.WIDE R4, R73, 0x2, R106 ;  /* 0x0000000249047825 */ /* 0x001fc800078e026a */
[C---:B------:R-:W-:Y:S01]  /*4260*/  IMAD.WIDE R6, R73.reuse, 0x2, R102 ;  /* 0x0000000249067825 */ /* 0x040fe200078e0266 */
[----:B------:R0:W2:Y:S03]  /*4270*/  LDG.E.U16 R23, desc[UR28][R4.64] ;  /* 0x0000001c04177981 */ /* 0x0000a6000c1e1500 */
[C---:B------:R-:W-:Y:S01]  /*4280*/  IMAD.WIDE R8, R73.reuse, 0x2, R98 ;  /* 0x0000000249087825 */ /* 0x040fe200078e0262 */
[----:B------:R3:W4:Y:S03]  /*4290*/  LDG.E.U16 R25, desc[UR28][R6.64] ;  /* 0x0000001c06197981 */ /* 0x000726000c1e1500 */
        /* <DEDUP_REMOVED lines=10> */
[----:B0-----:R-:W-:-:S02]  /*4340*/  IMAD.WIDE R4, R73, 0x2, R104 ;  /* 0x0000000249047825 */ /* 0x001fc400078e0268 */
[----:B------:R-:W4:Y:S02]  /*4350*/  LDG.E.U16 R21, desc[UR28][R20.64] ;  /* 0x0000001c14157981 */ /* 0x000f24000c1e1500 */
[C---:B---3--:R-:W-:Y:S02]  /*4360*/  IMAD.WIDE R6, R73.reuse, 0x2, R100 ;  /* 0x0000000249067825 */ /* 0x048fe400078e0264 */
[----:B------:R-:W3:Y:S02]  /*4370*/  LDG.E.U16 R5, desc[UR28][R4.64] ;  /* 0x0000001c04057981 */ /* 0x000ee4000c1e1500 */
[C---:B------:R-:W-:Y:S02]  /*4380*/  IMAD.WIDE R10, R73.reuse, 0x2, R96 ;  /* 0x00000002490a7825 */ /* 0x040fe400078e0260 */
[----:B------:R-:W3:Y:S02]  /*4390*/  LDG.E.U16 R7, desc[UR28][R6.64] ;  /* 0x0000001c06077981 */ /* 0x000ee4000c1e1500 */
[----:B-----5:R-:W-:-:S02]  /*43a0*/  IMAD.WIDE R8, R73, 0x2, R92 ;  /* 0x0000000249087825 */ /* 0x020fc400078e025c */
[----:B------:R-:W5:Y:S02]  /*43b0*/  LDG.E.U16 R11, desc[UR28][R10.64] ;  /* 0x0000001c0a0b7981 */ /* 0x000f64000c1e1500 */
[C---:B-1----:R-:W-:Y:S02]  /*43c0*/  IMAD.WIDE R12, R73.reuse, 0x2, R88 ;  /* 0x00000002490c7825 */ /* 0x042fe400078e0258 */
[----:B------:R-:W5:Y:S02]  /*43d0*/  LDG.E.U16 R9, desc[UR28][R8.64] ;  /* 0x0000001c08097981 */ /* 0x000f64000c1e1500 */
[C---:B------:R-:W-:Y:S02]  /*43e0*/  IMAD.WIDE R14, R73.reuse, 0x2, R84 ;  /* 0x00000002490e7825 */ /* 0x040fe400078e0254 */
[----:B------:R-:W5:Y:S02]  /*43f0*/  LDG.E.U16 R13, desc[UR28][R12.64] ;  /* 0x0000001c0c0d7981 */ /* 0x000f64000c1e1500 */
[----:B------:R-:W-:-:S02]  /*4400*/  IMAD.WIDE R16, R73, 0x2, R80 ;  /* 0x0000000249107825 */ /* 0x000fc400078e0250 */
[----:B------:R-:W5:Y:S02]  /*4410*/  LDG.E.U16 R15, desc[UR28][R14.64] ;  /* 0x0000001c0e0f7981 */ /* 0x000f64000c1e1500 */
[----:B------:R-:W-:Y:S02]  /*4420*/  IMAD.WIDE R18, R73, 0x2, R76 ;  /* 0x0000000249127825 */ /* 0x000fe400078e024c */
[----:B------:R-:W5:Y:S04]  /*4430*/  LDG.E.U16 R17, desc[UR28][R16.64] ;  /* 0x0000001c10117981 */ /* 0x000f68000c1e1500 */
[----:B------:R-:W5:Y:S01]  /*4440*/  LDG.E.U16 R19, desc[UR28][R18.64] ;  /* 0x0000001c12137981 */ /* 0x000f62000c1e1500 */
[----:B------:R-:W-:Y:S02]  /*4450*/  UMOV UR10, 0x1 ;  /* 0x00000001000a7882 */ /* 0x000fe40000000000 */
[----:B------:R-:W-:-:S04]  /*4460*/  @!UP0 UIADD3 UR10, UPT, UPT, -UR10, 0x100000, URZ ;  /* 0x001000000a0a8890 */ /* 0x000fc8000fffe1ff */
[----:B------:R-:W-:Y:S02]  /*4470*/  @!UP0 USHF.L.U32 UR11, UR10, 0xb, URZ ;  /* 0x0000000b0a0b8899 */ /* 0x000fe400080006ff */
[----:B------:R-:W-:Y:S01]  /*4480*/  @!UP0 USHF.L.U32 UR10, UR10, 0x1, URZ ;  /* 0x000000010a0a8899 */ /* 0x000fe200080006ff */
[----:B------:R-:W-:Y:S01]  /*4490*/  VOTEU.ALL UP2, P1 ;  /* 0x0000000000ff7886 */ /* 0x000fe20000840000 */
[----:B--2---:R0:W-:Y:S04]  /*44a0*/  STS.U16 [R68+UR12+0x3000], R23 ;  /* 0x0030001744007988 */ /* 0x0041e8000800040c */
[----:B----4-:R0:W-:Y:S04]  /*44b0*/  STS.U16 [R68+UR12+0x3200], R25 ;  /* 0x0032001944007988 */ /* 0x0101e8000800040c */
[----:B------:R0:W-:Y:S04]  /*44c0*/  STS.U16 [R68+UR12+0x3400], R27 ;  /* 0x0034001b44007988 */ /* 0x0001e8000800040c */
[----:B------:R0:W-:Y:S04]  /*44d0*/  STS.U16 [R68+UR12+0x3600], R29 ;  /* 0x0036001d44007988 */ /* 0x0001e8000800040c */
[----:B------:R0:W-:Y:S04]  /*44e0*/  STS.U16 [R68+UR12+0x3800], R31 ;  /* 0x0038001f44007988 */ /* 0x0001e8000800040c */
[----:B------:R0:W-:Y:S04]  /*44f0*/  STS.U16 [R68+UR12+0x3a00], R33 ;  /* 0x003a002144007988 */ /* 0x0001e8000800040c */
[----:B------:R0:W-:Y:S04]  /*4500*/  STS.U16 [R68+UR12+0x3c00], R35 ;  /* 0x003c002344007988 */ /* 0x0001e8000800040c */
[----:B------:R0:W-:Y:S04]  /*4510*/  STS.U16 [R68+UR12+0x3e00], R21 ;  /* 0x003e001544007988 */ /* 0x0001e8000800040c */
[----:B---3--:R0:W-:Y:S04]  /*4520*/  STS.U16 [R2+UR12+0x3100], R5 ;  /* 0x0031000502007988 */ /* 0x0081e8000800040c */
[----:B------:R0:W-:Y:S04]  /*4530*/  STS.U16 [R2+UR12+0x3300], R7 ;  /* 0x0033000702007988 */ /* 0x0001e8000800040c */
[----:B-----5:R0:W-:Y:S04]  /*4540*/  STS.U16 [R2+UR12+0x3500], R11 ;  /* 0x0035000b02007988 */ /* 0x0201e8000800040c */
[----:B------:R0:W-:Y:S04]  /*4550*/  STS.U16 [R2+UR12+0x3700], R9 ;  /* 0x0037000902007988 */ /* 0x0001e8000800040c */
[----:B------:R0:W-:Y:S04]  /*4560*/  STS.U16 [R2+UR12+0x3900], R13 ;  /* 0x0039000d02007988 */ /* 0x0001e8000800040c */
[----:B------:R0:W-:Y:S04]  /*4570*/  STS.U16 [R2+UR12+0x3b00], R15 ;  /* 0x003b000f02007988 */ /* 0x0001e8000800040c */
[----:B------:R0:W-:Y:S04]  /*4580*/  STS.U16 [R2+UR12+0x3d00], R17 ;  /* 0x003d001102007988 */ /* 0x0001e8000800040c */
[----:B------:R0:W-:Y:S01]  /*4590*/  STS.U16 [R2+UR12+0x3f00], R19 ;  /* 0x003f001302007988 */ /* 0x0001e2000800040c */
[----:B------:R1:W-:Y:S06]  /*45a0*/  MEMBAR.ALL.CTA ;  /* 0x0000000000007992 */ /* 0x0003ec0000008000 */
[----:B-1----:R-:W-:Y:S04]  /*45b0*/  FENCE.VIEW.ASYNC.S ;  /* 0x00000000000073c6 */ /* 0x002fe80000000000 */
[----:B------:R-:W1:Y:S02]  /*45c0*/  FENCE.VIEW.ASYNC.S ;  /* 0x00000000000073c6 */ /* 0x000e640000000000 */
[----:B-1----:R0:W1:Y:S02]  /*45d0*/  @!UP2 SYNCS.EXCH.64 URZ, [UR12+0x5010], UR10 ;  /* 0x0050100a0cffa5b2 */ /* 0x0020640008000100 */
[----:B-1----:R-:W-:Y:S06]  /*45e0*/  BAR.SYNC.DEFER_BLOCKING 0x0 ;  /* 0x0000000000007b1d */ /* 0x002fec0000010000 */
[----:B0-----:R-:W-:Y:S05]  /*45f0*/  BRA.U UP1, `(.L_x_13) ;  /* 0x00000001013c7547 */ /* 0x001fea000b800000 */
[----:B------:R-:W-:Y:S01]  /*4600*/  UIADD3 UR10, UPT, UPT, UR12, 0x5010, URZ ;  /* 0x000050100c0a7890 */ /* 0x000fe2000fffe0ff */
[----:B------:R-:W-:Y:S01]  /*4610*/  UMOV UR24, UR32 ;  /* 0x0000002000187c82 */ /* 0x000fe20008000000 */
[----:B------:R-:W-:Y:S01]  /*4620*/  UMOV UR25, 0x40004040 ;  /* 0x4000404000197882 */ /* 0x000fe20000000000 */
[----:B------:R-:W-:Y:S01]  /*4630*/  UMOV UR22, UR4 ;  /* 0x0000000400167c82 */ /* 0x000fe20008000000 */
[----:B------:R-:W-:Y:S01]  /*4640*/  UMOV UR23, 0x80004020 ;  /* 0x8000402000177882 */ /* 0x000fe20000000000 */
[----:B------:R-:W-:Y:S01]  /*4650*/  UMOV UR26, 0x0 ;  /* 0x00000000001a7882 */ /* 0x000fe20000000000 */
[----:B------:R-:W-:Y:S01]  /*4660*/  UMOV UR27, 0x8108010 ;  /* 0x08108010001b7882 */ /* 0x000fe20000000000 */
[----:B------:R-:W-:Y:S01]  /*4670*/  UMOV UR11, URZ ;  /* 0x000000ff000b7c82 */ /* 0x000fe20008000000 */
[----:B------:R-:W-:Y:S01]  /*4680*/  UMOV UR42, 0x0 ;  /* 0x00000000002a7882 */ /* 0x000fe20000000000 */
[----:B------:R-:W-:Y:S01]  /*4690*/  UMOV UR43, 0x8108010 ;  /* 0x08108010002b7882 */ /* 0x000fe20000000000 */
[----:B------:R0:W-:Y:S01]  /*46a0*/  UTCHMMA gdesc[UR24], gdesc[UR22], tmem[UR15], tmem[UR26], idesc[UR27], !UPT ;  /* 0x00ff1a16180075ea */ /* 0x0001e2000f80000f */
[----:B------:R-:W-:Y:S01]  /*46b0*/  UMOV UR10, UR10 ;  /* 0x0000000a000a7c82 */ /* 0x000fe20008000000 */
[----:B------:R0:W-:Y:S01]  /*46c0*/  UTCHMMA gdesc[UR36], gdesc[UR20], tmem[UR15], tmem[UR42], idesc[UR43], UPT ;  /* 0x00ff2a14240075ea */ /* 0x0001e2000b80000f */
[----:B------:R0:W-:Y:S01]  /*46d0*/  UTCBAR [UR10], URZ ;  /* 0x000000ff0a0073e9 */ /* 0x0001e200080000ff */
[----:B------:R-:W-:-:S02]  /*46e0*/  NOP ;  /* 0x0000000000007918 */ /* 0x000fc40000000000 */
.L_x_13:
[----:B------:R-:W1:Y:S02]  /*46f0*/  SYNCS.PHASECHK.TRANS64.TRYWAIT P2, [UR12+0x5010], RZ ;  /* 0x005010ffff0075a7 */ /* 0x000e64000804110c */
[----:B-1----:R-:W-:Y:S05]  /*4700*/  @!P2 BRA `(.L_x_14) ;  /* 0x000000380028a947 */ /* 0x002fea0003800000 */
.L_x_23:
[----:B------:R-:W-:Y:S01]  /*4710*/  BAR.SYNC.DEFER_BLOCKING 0x0 ;  /* 0x0000000000007b1d */ /* 0x000fe20000010000 */
[----:B------:R-:W-:-:S05]  /*4720*/  SHF.L.U32 R75, R75, 0x1f, RZ ;  /* 0x0000001f4b4b7819 */ /* 0x000fca00000006ff */
[----:B------:R-:W1:Y:S01]  /*4730*/  LDTM.x64 R4, tmem[UR14+0x20] ;  /* 0x0000200e000479ee */ /* 0x000e620008340000 */
[----:B------:R-:W2:Y:S01]  /*4740*/  @!P1 SYNCS.CCTL.IV [UR12+0x5010] ;  /* 0x00501000ff0099b1 */ /* 0x000ea2000800000c */
[----:B------:R-:W-:Y:S01]  /*4750*/  NOP ;  /* 0x0000000000007918 */ /* 0x000fe20000000000 */
[----:B-1----:R-:W-:Y:S01]  /*4760*/  FMUL R71, R4, UR33 ;  /* 0x0000002104477c20 */ /* 0x002fe20008400000 */
[----:B------:R-:W-:Y:S01]  /*4770*/  FMUL R142, R5, UR33 ;  /* 0x00000021058e7c20 */ /* 0x000fe20008400000 */
[----:B------:R-:W-:Y:S01]  /*4780*/  FMUL R141, R6, UR33 ;  /* 0x00000021068d7c20 */ /* 0x000fe20008400000 */
[----:B------:R-:W-:Y:S01]  /*4790*/  FMUL R143, R7, UR33 ;  /* 0x00000021078f7c20 */ /* 0x000fe20008400000 */
[----:B------:R-:W-:Y:S01]  /*47a0*/  FMUL R144, R8, UR33 ;  /* 0x0000002108907c20 */ /* 0x000fe20008400000 */
[----:B--2---:R-:W1:Y:S02]  /*47b0*/  SYNCS.PHASECHK.TRANS64.TRYWAIT P2, [UR16], R75 ;  /* 0x0000004bff0075a7 */ /* 0x004e640008041110 */
        /* <DEDUP_REMOVED lines=89> */
[----:B------:R-:W-:-:S04]  /*4d50*/  FMNMX3 R71, R143, R71, R142, !PT ;  /* 0x000000478f477276 */ /* 0x000fc8000780008e */
[----:B------:R-:W-:-:S05]  /*4d60*/  FMNMX3 R71, R71, R141, R140, !PT ;  /* 0x0000008d47477276 */ /* 0x000fca000780008c */
[--C-:B------:R-:W-:Y:S01]  /*4d70*/  FFMA R5, R5, UR33, -R71.reuse ;  /* 0x0000002105057c23 */ /* 0x100fe20008000847 */
[--C-:B------:R-:W-:Y:S01]  /*4d80*/  FFMA R6, R6, UR33, -R71.reuse ;  /* 0x0000002106067c23 */ /* 0x100fe20008000847 */
[--C-:B------:R-:W-:Y:S01]  /*4d90*/  FFMA R11, R11, UR33, -R71.reuse ;  /* 0x000000210b0b7c23 */ /* 0x100fe20008000847 */
[--C-:B------:R-:W-:Y:S01]  /*4da0*/  FFMA R13, R13, UR33, -R71.reuse ;  /* 0x000000210d0d7c23 */ /* 0x100fe20008000847 */
[----:B------:R-:W-:Y:S01]  /*4db0*/  FMUL R163, R5, 1.4426950216293334961 ;  /* 0x3fb8aa3b05a37820 */ /* 0x000fe20000400000 */
[--C-:B------:R-:W-:Y:S01]  /*4dc0*/  FFMA R7, R7, UR33, -R71.reuse ;  /* 0x0000002107077c23 */ /* 0x100fe20008000847 */
[----:B------:R-:W-:Y:S01]  /*4dd0*/  FMUL R5, R6, 1.4426950216293334961 ;  /* 0x3fb8aa3b06057820 */ /* 0x000fe20000400000 */
[--C-:B------:R-:W-:Y:S01]  /*4de0*/  FFMA R10, R10, UR33, -R71.reuse ;  /* 0x000000210a0a7c23 */ /* 0x100fe20008000847 */
[----:B------:R-:W-:Y:S01]  /*4df0*/  FMUL R11, R11, 1.4426950216293334961 ;  /* 0x3fb8aa3b0b0b7820 */ /* 0x000fe20000400000 */
[----:B------:R-:W-:Y:S01]  /*4e00*/  FMUL R13, R13, 1.4426950216293334961 ;  /* 0x3fb8aa3b0d0d7820 */ /* 0x000fe20000400000 */
[--C-:B------:R-:W-:Y:S01]  /*4e10*/  FFMA R4, R4, UR33, -R71.reuse ;  /* 0x0000002104047c23 */ /* 0x100fe20008000847 */
[--C-:B------:R-:W-:Y:S01]  /*4e20*/  FFMA R6, R8, UR33, -R71.reuse ;  /* 0x0000002108067c23 */ /* 0x100fe20008000847 */
[--C-:B------:R-:W-:Y:S01]  /*4e30*/  FFMA R9, R9, UR33, -R71.reuse ;  /* 0x0000002109097c23 */ /* 0x100fe20008000847 */
[--C-:B------:R-:W-:Y:S01]  /*4e40*/  FFMA R16, R16, UR33, -R71.reuse ;  /* 0x0000002110107c23 */ /* 0x100fe20008000847 */
[--C-:B------:R-:W-:Y:S01]  /*4e50*/  FFMA R17, R17, UR33, -R71.reuse ;  /* 0x0000002111117c23 */ /* 0x100fe20008000847 */
[--C-:B------:R-:W-:Y:S01]  /*4e60*/  FFMA R18, R18, UR33, -R71.reuse ;  /* 0x0000002112127c23 */ /* 0x100fe20008000847 */
[----:B------:R-:W-:Y:S01]  /*4e70*/  FMUL R141, R7, 1.4426950216293334961 ;  /* 0x3fb8aa3b078d7820 */ /* 0x000fe20000400000 */
[--C-:B------:R-:W-:Y:S01]  /*4e80*/  FFMA R14, R14, UR33, -R71.reuse ;  /* 0x000000210e0e7c23 */ /* 0x100fe20008000847 */
[--C-:B------:R-:W-:Y:S01]  /*4e90*/  FFMA R15, R15, UR33, -R71.reuse ;  /* 0x000000210f0f7c23 */ /* 0x100fe20008000847 */
[----:B------:R-:W-:Y:S01]  /*4ea0*/  FMUL R7, R10, 1.4426950216293334961 ;  /* 0x3fb8aa3b0a077820 */ /* 0x000fe20000400000 */
[----:B------:R2:W3:Y:S01]  /*4eb0*/  MUFU.EX2 R152, R11 ;  /* 0x0000000b00987308 */ /* 0x0004e20000000800 */
[----:B------:R-:W-:Y:S01]  /*4ec0*/  FMUL R4, R4, 1.4426950216293334961 ;  /* 0x3fb8aa3b04047820 */ /* 0x000fe20000400000 */
[----:B------:R-:W-:Y:S01]  /*4ed0*/  FMUL R6, R6, 1.4426950216293334961 ;  /* 0x3fb8aa3b06067820 */ /* 0x000fe20000400000 */
[----:B------:R-:W-:Y:S01]  /*4ee0*/  FMUL R9, R9, 1.4426950216293334961 ;  /* 0x3fb8aa3b09097820 */ /* 0x000fe20000400000 */
[----:B------:R-:W-:Y:S01]  /*4ef0*/  FMUL R10, R16, 1.4426950216293334961 ;  /* 0x3fb8aa3b100a7820 */ /* 0x000fe20000400000 */
[----:B------:R-:W-:Y:S01]  /*4f00*/  FMUL R14, R14, 1.4426950216293334961 ;  /* 0x3fb8aa3b0e0e7820 */ /* 0x000fe20000400000 */
[----:B------:R-:W-:Y:S01]  /*4f10*/  FMUL R15, R15, 1.4426950216293334961 ;  /* 0x3fb8aa3b0f0f7820 */ /* 0x000fe20000400000 */
[----:B------:R-:W-:Y:S01]  /*4f20*/  FFMA R12, R12, UR33, -R71 ;  /* 0x000000210c0c7c23 */ /* 0x000fe20008000847 */
[----:B------:R4:W0:Y:S01]  /*4f30*/  MUFU.EX2 R165, R13 ;  /* 0x0000000d00a57308 */ /* 0x0008220000000800 */
[----:B--2---:R-:W-:-:S02]  /*4f40*/  FMUL R11, R18, 1.4426950216293334961 ;  /* 0x3fb8aa3b120b7820 */ /* 0x004fc40000400000 */
[----:B------:R-:W-:-:S05]  /*4f50*/  FMUL R12, R12, 1.4426950216293334961 ;  /* 0x3fb8aa3b0c0c7820 */ /* 0x000fca0000400000 */
[----:B------:R-:W2:Y:S01]  /*4f60*/  MUFU.EX2 R4, R4 ;  /* 0x0000000400047308 */ /* 0x000ea20000000800 */
[----:B----4-:R-:W-:Y:S01]  /*4f70*/  FMUL R13, R17, 1.4426950216293334961 ;  /* 0x3fb8aa3b110d7820 */ /* 0x010fe20000400000 */
[----:B------:R-:W-:-:S06]  /*4f80*/  IMAD.WIDE R16, R3, 0x2, R116 ;  /* 0x0000000203107825 */ /* 0x000fcc00078e0274 */
[----:B------:R-:W4:Y:S08]  /*4f90*/  MUFU.EX2 R163, R163 ;  /* 0x000000a300a37308 */ /* 0x000f300000000800 */
[----:B------:R-:W0:Y:S08]  /*4fa0*/  MUFU.EX2 R5, R5 ;  /* 0x0000000500057308 */ /* 0x000e300000000800 */
        /* <DEDUP_REMOVED lines=9> */
[----:B------:R5:W0:Y:S02]  /*5040*/  MUFU.EX2 R150, R12 ;  /* 0x0000000c00967308 */ /* 0x000a240000000800 */
[----:B-----5:R-:W-:Y:S01]  /*5050*/  FFMA R12, R19, UR33, -R71 ;  /* 0x00000021130c7c23 */ /* 0x020fe20008000847 */
[----:B------:R-:W-:-:S04]  /*5060*/  IMAD.WIDE R18, R3, 0x2, R112 ;  /* 0x0000000203127825 */ /* 0x000fc800078e0270 */
[----:B------:R-:W-:Y:S01]  /*5070*/  FMUL R12, R12, 1.4426950216293334961 ;  /* 0x3fb8aa3b0c0c7820 */ /* 0x000fe20000400000 */
[----:B-1234-:R-:W-:Y:S06]  /*5080*/  @!P2 BRA `(.L_x_15) ;  /* 0x0000002c00d4a947 */ /* 0x01efec0003800000 */
.L_x_24:
[--C-:B------:R-:W-:Y:S01]  /*5090*/  FFMA R20, R20, UR33, -R71.reuse ;  /* 0x0000002114147c23 */ /* 0x100fe20008000847 */
[----:B------:R-:W-:Y:S01]  /*50a0*/  FFMA R21, R21, UR33, -R71 ;  /* 0x0000002115157c23 */ /* 0x000fe20008000847 */
[----:B------:R-:W-:Y:S01]  /*50b0*/  IMAD.WIDE R142, R3, 0x2, R110 ;  /* 0x00000002038e7825 */ /* 0x000fe200078e026e */
[----:B------:R1:W2:Y:S03]  /*50c0*/  LDG.E.U16 R75, desc[UR28][R18.64] ;  /* 0x0000001c124b7981 */ /* 0x0002a6000c1e1500 */
[----:B------:R-:W-:Y:S01]  /*50d0*/  FMUL R15, R20, 1.4426950216293334961 ;  /* 0x3fb8aa3b140f7820 */ /* 0x000fe20000400000 */
[----:B------:R-:W-:Y:S01]  /*50e0*/  FMUL R154, R21, 1.4426950216293334961 ;  /* 0x3fb8aa3b159a7820 */ /* 0x000fe20000400000 */
[----:B------:R-:W-:-:S04]  /*50f0*/  IMAD.WIDE R158, R3, 0x2, R108 ;  /* 0x00000002039e7825 */ /* 0x000fc800078e026c */
[--C-:B------:R-:W-:Y:S01]  /*5100*/  FFMA R22, R22, UR33, -R71.reuse ;  /* 0x0000002116167c23 */ /* 0x100fe20008000847 */
[----:B------:R-:W-:Y:S01]  /*5110*/  FFMA R23, R23, UR33, -R71 ;  /* 0x0000002117177c23 */ /* 0x000fe20008000847 */
[----:B------:R3:W4:Y:S01]  /*5120*/  LDG.E.U16 R143, desc[UR28][R142.64] ;  /* 0x0000001c8e8f7981 */ /* 0x000722000c1e1500 */
[----:B------:R-:W-:-:S04]  /*5130*/  IMAD.WIDE R20, R3, 0x2, R124 ;  /* 0x0000000203147825 */ /* 0x000fc800078e027c */
[----:B------:R-:W-:Y:S01]  /*5140*/  FMUL R14, R22, 1.4426950216293334961 ;  /* 0x3fb8aa3b160e7820 */ /* 0x000fe20000400000 */
[----:B------:R-:W5:Y:S01]  /*5150*/  MUFU.EX2 R12, R12 ;  /* 0x0000000c000c7308 */ /* 0x000f620000000800 */
[----:B------:R0:W2:Y:S01]  /*5160*/  LDG.E.U16 R157, desc[UR28][R158.64] ;  /* 0x0000001c9e9d7981 */ /* 0x0000a2000c1e1500 */
[----:B-1----:R-:W-:-:S03]  /*5170*/  IMAD.WIDE R18, R3, 0x2, R132 ;  /* 0x0000000203127825 */ /* 0x002fc600078e0284 */
[----:B------:R1:W2:Y:S01]  /*5180*/  LDG.E.U16 R155, desc[UR28][R20.64] ;  /* 0x0000001c149b7981 */ /* 0x0002a2000c1e1500 */
[----:B------:R-:W-:-:S04]  /*5190*/  IMAD.WIDE R160, R3, 0x2, R114 ;  /* 0x0000000203a07825 */ /* 0x000fc800078e0272 */
[----:B---3--:R-:W-:Y:S01]  /*51a0*/  FMUL R142, R23, 1.4426950216293334961 ;  /* 0x3fb8aa3b178e7820 */ /* 0x008fe20000400000 */
[--C-:B------:R-:W-:Y:S01]  /*51b0*/  FFMA R24, R24, UR33, -R71.reuse ;  /* 0x0000002118187c23 */ /* 0x100fe20008000847 */
[----:B------:R-:W-:Y:S01]  /*51c0*/  FFMA R25, R25, UR33, -R71 ;  /* 0x0000002119197c23 */ /* 0x000fe20008000847 */
[----:B------:R-:W-:-:S04]  /*51d0*/  IMAD.WIDE R22, R3, 0x2, R130 ;  /* 0x0000000203167825 */ /* 0x000fc800078e0282 */
[--C-:B------:R-:W-:Y:S01]  /*51e0*/  FFMA R26, R26, UR33, -R71.reuse ;  /* 0x000000211a1a7c23 */ /* 0x100fe20008000847 */
[--C-:B------:R-:W-:Y:S01]  /*51f0*/  FFMA R27, R27, UR33, -R71.reuse ;  /* 0x000000211b1b7c23 */ /* 0x100fe20008000847 */
[----:B------:R-:W-:Y:S01]  /*5200*/  FFMA R28, R28, UR33, -R71 ;  /* 0x000000211c1c7c23 */ /* 0x000fe20008000847 */
[C---:B0-----:R-:W-:Y:S01]  /*5210*/  IMAD.WIDE R158, R3.reuse, 0x2, R136 ;  /* 0x00000002039e7825 */ /* 0x041fe200078e0288 */
[----:B------:R0:W3:Y:S03]  /*5220*/  LDG.E.U16 R151, desc[UR28][R18.64] ;  /* 0x0000001c12977981 */ /* 0x0000e6000c1e1500 */
[C---:B-1----:R-:W-:Y:S01]  /*5230*/  IMAD.WIDE R20, R3.reuse, 0x2, R118 ;  /* 0x0000000203147825 */ /* 0x042fe200078e0276 */
[----:B------:R1:W2:Y:S03]  /*5240*/  LDG.E.U16 R141, desc[UR28][R16.64] ;  /* 0x0000001c108d7981 */ /* 0x0002a6000c1e1500 */
[C---:B------:R-:W-:Y:S01]  /*5250*/  IMAD.WIDE R146, R3.reuse, 0x2, R120 ;  /* 0x0000000203927825 */ /* 0x040fe200078e0278 */
[----:B------:R-:W2:Y:S01]  /*5260*/  LDG.E.U16 R153, desc[UR28][R160.64] ;  /* 0x0000001ca0997981 */ /* 0x000ea2000c1e1500 */
[----:B0-----:R0:W-:Y:S02]  /*5270*/  MUFU.EX2 R19, R142 ;  /* 0x0000008e00137308 */ /* 0x0011e40000000800 */
[----:B------:R-:W-:Y:S01]  /*5280*/  IMAD.WIDE R144, R3, 0x2, R126 ;  /* 0x0000000203907825 */ /* 0x000fe200078e027e */
[----:B------:R0:W2:Y:S03]  /*5290*/  LDG.E.U16 R159, desc[UR28][R158.64] ;  /* 0x0000001c9e9f7981 */ /* 0x0000a6000c1e1500 */
[----:B------:R-:W-:Y:S01]  /*52a0*/  FMUL R18, R25, 1.4426950216293334961 ;  /* 0x3fb8aa3b19127820 */ /* 0x000fe20000400000 */
[----:B------:R-:W-:-:S04]  /*52b0*/  IMAD.WIDE R148, R3, 0x2, R138 ;  /* 0x0000000203947825 */ /* 0x000fc800078e028a */
[----:B-1----:R-:W-:Y:S01]  /*52c0*/  FMUL R17, R24, 1.4426950216293334961 ;  /* 0x3fb8aa3b18117820 */ /* 0x002fe20000400000 */
[----:B------:R-:W2:Y:S01]  /*52d0*/  LDG.E.U16 R147, desc[UR28][R146.64] ;  /* 0x0000001c92937981 */ /* 0x000ea2000c1e1500 */
[----:B------:R1:W-:Y:S01]  /*52e0*/  MUFU.EX2 R16, R154 ;  /* 0x0000009a00107308 */ /* 0x0003e20000000800 */
[----:B------:R-:W-:Y:S02]  /*52f0*/  IMAD.WIDE R24, R3, 0x2, R122 ;  /* 0x0000000203187825 */ /* 0x000fe400078e027a */
[----:B------:R5:W2:Y:S02]  /*5300*/  LDG.E.U16 R161, desc[UR28][R22.64] ;  /* 0x0000001c16a17981 */ /* 0x000aa4000c1e1500 */
[----:B0-----:R-:W-:Y:S02]  /*5310*/  FMUL R158, R28, 1.4426950216293334961 ;  /* 0x3fb8aa3b1c9e7820 */ /* 0x001fe40000400000 */
[----:B------:R0:W2:Y:S01]  /*5320*/  LDG.E.U16 R142, desc[UR28][R20.64] ;  /* 0x0000001c148e7981 */ /* 0x0000a2000c1e1500 */
[----:B-1----:R-:W-:-:S03]  /*5330*/  FMUL R154, R26, 1.4426950216293334961 ;  /* 0x3fb8aa3b1a9a7820 */ /* 0x002fc60000400000 */
[----:B------:R-:W2:Y:S01]  /*5340*/  LDG.E.U16 R145, desc[UR28][R144.64] ;  /* 0x0000001c90917981 */ /* 0x000ea2000c1e1500 */
[----:B-----5:R-:W-:Y:S01]  /*5350*/  FMUL R22, R27, 1.4426950216293334961 ;  /* 0x3fb8aa3b1b167820 */ /* 0x020fe20000400000 */
[----:B------:R-:W-:Y:S02]  /*5360*/  IMAD.WIDE R26, R3, 0x2, R128 ;  /* 0x00000002031a7825 */ /* 0x000fe400078e0280 */
[----:B------:R-:W5:Y:S02]  /*5370*/  LDG.E.U16 R149, desc[UR28][R148.64] ;  /* 0x0000001c94957981 */ /* 0x000f64000c1e1500 */
[----:B0-----:R-:W-:Y:S01]  /*5380*/  FFMA R21, R29, UR33, -R71 ;  /* 0x000000211d157c23 */ /* 0x001fe20008000847 */
[----:B------:R-:W-:Y:S01]  /*5390*/  IMAD.WIDE R28, R3, 0x2, R134 ;  /* 0x00000002031c7825 */ /* 0x000fe200078e0286 */
[----:B------:R0:W2:Y:S04]  /*53a0*/  LDG.E.U16 R146, desc[UR28][R24.64] ;  /* 0x0000001c18927981 */ /* 0x0000a8000c1e1500 */
[----:B------:R1:W2:Y:S04]  /*53b0*/  LDG.E.U16 R144, desc[UR28][R26.64] ;  /* 0x0000001c1a907981 */ /* 0x0002a8000c1e1500 */
[----:B------:R1:W2:Y:S01]  /*53c0*/  LDG.E.U16 R148, desc[UR28][R28.64] ;  /* 0x0000001c1c947981 */ /* 0x0002a2000c1e1500 */
[--C-:B------:R-:W-:Y:S01]  /*53d0*/  FFMA R30, R30, UR33, -R71.reuse ;  /* 0x000000211e1e7c23 */ /* 0x100fe20008000847 */
[--C-:B------:R-:W-:Y:S01]  /*53e0*/  FFMA R36, R36, UR33, -R71.reuse ;  /* 0x0000002124247c23 */ /* 0x100fe20008000847 */
[----:B------:R1:W-:Y:S01]  /*53f0*/  MUFU.EX2 R23, R154 ;  /* 0x0000009a00177308 */ /* 0x0003e20000000800 */
[--C-:B------:R-:W-:Y:S01]  /*5400*/  FFMA R32, R32, UR33, -R71.reuse ;  /* 0x0000002120207c23 */ /* 0x100fe20008000847 */
[--C-:B------:R-:W-:Y:S01]  /*5410*/  FFMA R35, R35, UR33, -R71.reuse ;  /* 0x0000002123237c23 */ /* 0x100fe20008000847 */
[----:B------:R-:W-:-:S02]  /*5420*/  FFMA R37, R37, UR33, -R71 ;  /* 0x0000002125257c23 */ /* 0x000fc40008000847 */
[----:B0-----:R-:W-:Y:S01]  /*5430*/  FMUL R24, R32, 1.4426950216293334961 ;  /* 0x3fb8aa3b20187820 */ /* 0x001fe20000400000 */
[----:B-1----:R-:W-:Y:S01]  /*5440*/  FMUL R154, R21, 1.4426950216293334961 ;  /* 0x3fb8aa3b159a7820 */ /* 0x002fe20000400000 */
[----:B------:R-:W-:Y:S01]  /*5450*/  FMUL R21, R30, 1.4426950216293334961 ;  /* 0x3fb8aa3b1e157820 */ /* 0x000fe20000400000 */
[----:B------:R-:W-:Y:S01]  /*5460*/  FMUL R30, R36, 1.4426950216293334961 ;  /* 0x3fb8aa3b241e7820 */ /* 0x000fe20000400000 */
[----:B------:R-:W-:Y:S01]  /*5470*/  FADD R36, R4, R163 ;  /* 0x000000a304247221 */ /* 0x000fe20000000000 */
[----:B------:R-:W-:Y:S01]  /*5480*/  FMUL R32, R35, 1.4426950216293334961 ;  /* 0x3fb8aa3b23207820 */ /* 0x000fe20000400000 */
[----:B------:R-:W-:Y:S02]  /*5490*/  FMUL R35, R37, 1.4426950216293334961 ;  /* 0x3fb8aa3b25237820 */ /* 0x000fe40000400000 */
[----:B------:R-:W-:Y:S01]  /*54a0*/  FADD R37, R5, R36 ;  /* 0x0000002405257221 */ /* 0x000fe20000000000 */
[----:B------:R-:W-:-:S03]  /*54b0*/  F2FP.F16.F32.PACK_AB R5, R8, R5 ;  /* 0x000000050805723e */ /* 0x000fc600000000ff */
[----:B------:R-:W-:-:S04]  /*54c0*/  FADD R37, R8, R37 ;  /* 0x0000002508257221 */ /* 0x000fc80000000000 */
[----:B------:R-:W-:Y:S01]  /*54d0*/  FADD R8, R6, R37 ;  /* 0x0000002506087221 */ /* 0x000fe20000000000 */
[----:B------:R-:W-:-:S03]  /*54e0*/  F2FP.F16.F32.PACK_AB R6, R9, R6 ;  /* 0x000000060906723e */ /* 0x000fc600000000ff */
[----:B------:R-:W-:-:S04]  /*54f0*/  FADD R8, R9, R8 ;  /* 0x0000000809087221 */ /* 0x000fc80000000000 */
[----:B------:R-:W-:-:S04]  /*5500*/  FADD R9, R7, R8 ;  /* 0x0000000807097221 */ /* 0x000fc80000000000 */
[----:B------:R-:W-:-:S04]  /*5510*/  FADD R9, R152, R9 ;  /* 0x0000000998097221 */ /* 0x000fc80000000000 */
[----:B------:R-:W-:-:S04]  /*5520*/  FADD R8, R150, R9 ;  /* 0x0000000996087221 */ /* 0x000fc80000000000 */
[----:B------:R-:W-:-:S04]  /*5530*/  FADD R9, R165, R8 ;  /* 0x00000008a5097221 */ /* 0x000fc80000000000 */
[----:B------:R-:W-:Y:S01]  /*5540*/  FADD R9, R156, R9 ;  /* 0x000000099c097221 */ /* 0x000fe20000000000 */
[----:B------:R-:W0:Y:S03]  /*5550*/  MUFU.EX2 R15, R15 ;  /* 0x0000000f000f7308 */ /* 0x000e260000000800 */
[----:B------:R-:W-:-:S04]  /*5560*/  FADD R37, R162, R9 ;  /* 0x00000009a2257221 */ /* 0x000fc80000000000 */
[----:B------:R-:W-:Y:S01]  /*5570*/  FADD R36, R10, R37 ;  /* 0x000000250a247221 */ /* 0x000fe20000000000 */
[----:B------:R-:W1:Y:S03]  /*5580*/  MUFU.EX2 R14, R14 ;  /* 0x0000000e000e7308 */ /* 0x000e660000000800 */
[----:B------:R-:W-:-:S04]  /*5590*/  FADD R36, R13, R36 ;  /* 0x000000240d247221 */ /* 0x000fc80000000000 */
[----:B------:R-:W-:Y:S01]  /*55a0*/  FADD R37, R11, R36 ;  /* 0x000000240b257221 */ /* 0x000fe20000000000 */
[----:B------:R-:W1:Y:S03]  /*55b0*/  MUFU.EX2 R17, R17 ;  /* 0x0000001100117308 */ /* 0x000e660000000800 */
[----:B------:R-:W-:-:S04]  /*55c0*/  FADD R36, R12, R37 ;  /* 0x000000250c247221 */ /* 0x000fc80000000000 */
[----:B0-----:R-:W-:Y:S01]  /*55d0*/  FADD R37, R15, R36 ;  /* 0x000000240f257221 */ /* 0x001fe20000000000 */
[----:B------:R-:W0:Y:S03]  /*55e0*/  MUFU.EX2 R18, R18 ;  /* 0x0000001200127308 */ /* 0x000e260000000800 */
[----:B------:R-:W-:-:S04]  /*55f0*/  FADD R37, R16, R37 ;  /* 0x0000002510257221 */ /* 0x000fc80000000000 */
[----:B-1----:R-:W-:Y:S01]  /*5600*/  FADD R36, R14, R37 ;  /* 0x000000250e247221 */ /* 0x002fe20000000000 */
[----:B------:R-:W1:Y:S03]  /*5610*/  MUFU.EX2 R22, R22 ;  /* 0x0000001600167308 */ /* 0x000e660000000800 */
[----:B------:R-:W-:Y:S01]  /*5620*/  FADD R36, R19, R36 ;  /* 0x0000002413247221 */ /* 0x000fe20000000000 */
[----:B------:R-:W-:-:S03]  /*5630*/  FFMA R31, R31, UR33, -R71 ;  /* 0x000000211f1f7c23 */ /* 0x000fc60008000847 */
[----:B------:R-:W-:Y:S01]  /*5640*/  FADD R37, R17, R36 ;  /* 0x0000002411257221 */ /* 0x000fe20000000000 */
[----:B------:R-:W1:Y:S01]  /*5650*/  MUFU.EX2 R20, R158 ;  /* 0x0000009e00147308 */ /* 0x000e620000000800 */
[----:B------:R-:W-:Y:S02]  /*5660*/  FMUL R26, R31, 1.4426950216293334961 ;  /* 0x3fb8aa3b1f1a7820 */ /* 0x000fe40000400000 */
[----:B0-----:R-:W-:-:S05]  /*5670*/  FADD R36, R18, R37 ;  /* 0x0000002512247221 */ /* 0x001fca0000000000 */
[----:B------:R-:W0:Y:S01]  /*5680*/  MUFU.EX2 R25, R154 ;  /* 0x0000009a00197308 */ /* 0x000e220000000800 */
[----:B------:R-:W-:Y:S01]  /*5690*/  FADD R37, R23, R36 ;  /* 0x0000002417257221 */ /* 0x000fe20000000000 */
[----:B------:R-:W-:-:S06]  /*56a0*/  FFMA R33, R33, UR33, -R71 ;  /* 0x0000002121217c23 */ /* 0x000fcc0008000847 */
[----:B------:R-:W0:Y:S01]  /*56b0*/  MUFU.EX2 R21, R21 ;  /* 0x0000001500157308 */ /* 0x000e220000000800 */
[----:B-1----:R-:W-:Y:S01]  /*56c0*/  FADD R37, R22, R37 ;  /* 0x0000002516257221 */ /* 0x002fe20000000000 */
[----:B------:R-:W-:Y:S01]  /*56d0*/  FMUL R29, R33, 1.4426950216293334961 ;  /* 0x3fb8aa3b211d7820 */ /* 0x000fe20000400000 */
[----:B------:R-:W-:-:S05]  /*56e0*/  FFMA R34, R34, UR33, -R71 ;  /* 0x0000002122227c23 */ /* 0x000fca0008000847 */
[----:B------:R-:W1:Y:S01]  /*56f0*/  MUFU.EX2 R26, R26 ;  /* 0x0000001a001a7308 */ /* 0x000e620000000800 */
[----:B------:R-:W-:Y:S01]  /*5700*/  FADD R36, R20, R37 ;  /* 0x0000002514247221 */ /* 0x000fe20000000000 */
[----:B------:R-:W-:-:S06]  /*5710*/  FMUL R27, R34, 1.4426950216293334961 ;  /* 0x3fb8aa3b221b7820 */ /* 0x000fcc0000400000 */
[----:B------:R-:W1:Y:S01]  /*5720*/  MUFU.EX2 R24, R24 ;  /* 0x0000001800187308 */ /* 0x000e620000000800 */
[----:B0-----:R-:W-:-:S07]  /*5730*/  FADD R36, R25, R36 ;  /* 0x0000002419247221 */ /* 0x001fce0000000000 */
[----:B------:R-:W0:Y:S01]  /*5740*/  MUFU.EX2 R29, R29 ;  /* 0x0000001d001d7308 */ /* 0x000e220000000800 */
[----:B------:R-:W-:Y:S01]  /*5750*/  FADD R37, R21, R36 ;  /* 0x0000002415257221 */ /* 0x000fe20000000000 */
[----:B------:R-:W-:-:S06]  /*5760*/  FFMA R38, R38, UR33, -R71 ;  /* 0x0000002126267c23 */ /* 0x000fcc0008000847 */
[----:B------:R-:W0:Y:S01]  /*5770*/  MUFU.EX2 R27, R27 ;  /* 0x0000001b001b7308 */ /* 0x000e220000000800 */
[----:B-1----:R-:W-:Y:S01]  /*5780*/  FADD R37, R26, R37 ;  /* 0x000000251a257221 */ /* 0x002fe20000000000 */
[----:B------:R-:W-:-:S06]  /*5790*/  FMUL R28, R38, 1.4426950216293334961 ;  /* 0x3fb8aa3b261c7820 */ /* 0x000fcc0000400000 */
[----:B------:R-:W1:Y:S01]  /*57a0*/  MUFU.EX2 R32, R32 ;  /* 0x0000002000207308 */ /* 0x000e620000000800 */
[----:B------:R-:W-:Y:S01]  /*57b0*/  FADD R36, R24, R37 ;  /* 0x0000002518247221 */ /* 0x000fe20000000000 */
[----:B------:R-:W-:-:S06]  /*57c0*/  FFMA R39, R39, UR33, -R71 ;  /* 0x0000002127277c23 */ /* 0x000fcc0008000847 */
[----:B------:R-:W1:Y:S01]  /*57d0*/  MUFU.EX2 R30, R30 ;  /* 0x0000001e001e7308 */ /* 0x000e620000000800 */
[----:B0-----:R-:W-:Y:S01]  /*57e0*/  FADD R36, R29, R36 ;  /* 0x000000241d247221 */ /* 0x001fe20000000000 */
[----:B------:R-:W-:Y:S01]  /*57f0*/  FMUL R33, R39, 1.4426950216293334961 ;  /* 0x3fb8aa3b27217820 */ /* 0x000fe20000400000 */
[----:B------:R-:W-:-:S05]  /*5800*/  FFMA R40, R40, UR33, -R71 ;  /* 0x0000002128287c23 */ /* 0x000fca0008000847 */
[----:B------:R-:W0:Y:S01]  /*5810*/  MUFU.EX2 R35, R35 ;  /* 0x0000002300237308 */ /* 0x000e220000000800 */
[----:B------:R-:W-:Y:S01]  /*5820*/  FADD R37, R27, R36 ;  /* 0x000000241b257221 */ /* 0x000fe20000000000 */
[----:B------:R-:W-:Y:S01]  /*5830*/  FMUL R31, R40, 1.4426950216293334961 ;  /* 0x3fb8aa3b281f7820 */ /* 0x000fe20000400000 */
[----:B------:R-:W-:-:S05]  /*5840*/  FFMA R41, R41, UR33, -R71 ;  /* 0x0000002129297c23 */ /* 0x000fca0008000847 */
[----:B------:R-:W0:Y:S01]  /*5850*/  MUFU.EX2 R28, R28 ;  /* 0x0000001c001c7308 */ /* 0x000e220000000800 */
[----:B-1----:R-:W-:Y:S01]  /*5860*/  FADD R37, R32, R37 ;  /* 0x0000002520257221 */ /* 0x002fe20000000000 */
[----:B------:R-:W-:Y:S01]  /*5870*/  FFMA R42, R42, UR33, -R71 ;  /* 0x000000212a2a7c23 */ /* 0x000fe20008000847 */
[----:B------:R-:W-:-:S05]  /*5880*/  FMUL R41, R41, 1.4426950216293334961 ;  /* 0x3fb8aa3b29297820 */ /* 0x000fca0000400000 */
[----:B------:R-:W1:Y:S01]  /*5890*/  MUFU.EX2 R33, R33 ;  /* 0x0000002100217308 */ /* 0x000e620000000800 */
[----:B------:R-:W-:Y:S01]  /*58a0*/  FADD R38, R30, R37 ;  /* 0x000000251e267221 */ /* 0x000fe20000000000 */
[----:B------:R-:W-:Y:S01]  /*58b0*/  FMUL R34, R42, 1.4426950216293334961 ;  /* 0x3fb8aa3b2a227820 */ /* 0x000fe20000400000 */
[----:B------:R-:W-:-:S05]  /*58c0*/  FFMA R43, R43, UR33, -R71 ;  /* 0x000000212b2b7c23 */ /* 0x000fca0008000847 */
[----:B------:R-:W1:Y:S01]  /*58d0*/  MUFU.EX2 R31, R31 ;  /* 0x0000001f001f7308 */ /* 0x000e620000000800 */
[----:B0-----:R-:W-:Y:S01]  /*58e0*/  FADD R39, R35, R38 ;  /* 0x0000002623277221 */ /* 0x001fe20000000000 */
[----:B------:R-:W-:Y:S01]  /*58f0*/  FMUL R43, R43, 1.4426950216293334961 ;  /* 0x3fb8aa3b2b2b7820 */ /* 0x000fe20000400000 */
[----:B------:R-:W-:-:S05]  /*5900*/  FFMA R44, R44, UR33, -R71 ;  /* 0x000000212c2c7c23 */ /* 0x000fca0008000847 */
[----:B------:R0:W0:Y:S01]  /*5910*/  MUFU.EX2 R154, R41 ;  /* 0x00000029009a7308 */ /* 0x0000220000000800 */
[----:B------:R-:W-:Y:S01]  /*5920*/  FADD R40, R28, R39 ;  /* 0x000000271c287221 */ /* 0x000fe20000000000 */
[----:B------:R-:W-:Y:S01]  /*5930*/  FMUL R44, R44, 1.4426950216293334961 ;  /* 0x3fb8aa3b2c2c7820 */ /* 0x000fe20000400000 */
[----:B------:R-:W-:-:S05]  /*5940*/  FFMA R45, R45, UR33, -R71 ;  /* 0x000000212d2d7c23 */ /* 0x000fca0008000847 */
[----:B------:R-:W4:Y:S01]  /*5950*/  MUFU.EX2 R34, R34 ;  /* 0x0000002200227308 */ /* 0x000f220000000800 */
[----:B-1----:R-:W-:Y:S01]  /*5960*/  FADD R40, R33, R40 ;  /* 0x0000002821287221 */ /* 0x002fe20000000000 */
[----:B------:R-:W-:Y:S01]  /*5970*/  FMUL R45, R45, 1.4426950216293334961 ;  /* 0x3fb8aa3b2d2d7820 */ /* 0x000fe20000400000 */
[----:B------:R-:W-:-:S05]  /*5980*/  FFMA R46, R46, UR33, -R71 ;  /* 0x000000212e2e7c23 */ /* 0x000fca0008000847 */
[----:B------:R-:W1:Y:S01]  /*5990*/  MUFU.EX2 R160, R43 ;  /* 0x0000002b00a07308 */ /* 0x000e620000000800 */
[----:B0-----:R-:W-:Y:S01]  /*59a0*/  FADD R41, R31, R40 ;  /* 0x000000281f297221 */ /* 0x001fe20000000000 */
[----:B------:R-:W-:Y:S01]  /*59b0*/  FMUL R46, R46, 1.4426950216293334961 ;  /* 0x3fb8aa3b2e2e7820 */ /* 0x000fe20000400000 */
[----:B------:R-:W-:-:S05]  /*59c0*/  FFMA R47, R47, UR33, -R71 ;  /* 0x000000212f2f7c23 */ /* 0x000fca0008000847 */
[----:B------:R-:W0:Y:S01]  /*59d0*/  MUFU.EX2 R158, R44 ;  /* 0x0000002c009e7308 */ /* 0x000e220000000800 */
[----:B------:R-:W-:Y:S01]  /*59e0*/  FADD R41, R154, R41 ;  /* 0x000000299a297221 */ /* 0x000fe20000000000 */
[----:B------:R-:W-:Y:S01]  /*59f0*/  F2FP.F16.F32.PACK_AB R4, R163, R4 ;  /* 0x00000004a304723e */ /* 0x000fe200000000ff */
[----:B------:R-:W-:Y:S01]  /*5a00*/  FMUL R47, R47, 1.4426950216293334961 ;  /* 0x3fb8aa3b2f2f7820 */ /* 0x000fe20000400000 */
[----:B------:R-:W-:-:S04]  /*5a10*/  FFMA R48, R48, UR33, -R71 ;  /* 0x0000002130307c23 */ /* 0x000fc80008000847 */
[----:B------:R-:W0:Y:S01]  /*5a20*/  MUFU.EX2 R164, R45 ;  /* 0x0000002d00a47308 */ /* 0x000e220000000800 */
[----:B----4-:R-:W-:Y:S01]  /*5a30*/  FADD R41, R34, R41 ;  /* 0x0000002922297221 */ /* 0x010fe20000000000 */
[----:B------:R-:W-:Y:S01]  /*5a40*/  FMUL R48, R48, 1.4426950216293334961 ;  /* 0x3fb8aa3b30307820 */ /* 0x000fe20000400000 */
[----:B------:R-:W-:-:S05]  /*5a50*/  FFMA R49, R49, UR33, -R71 ;  /* 0x0000002131317c23 */ /* 0x000fca0008000847 */
[----:B------:R-:W4:Y:S01]  /*5a60*/  MUFU.EX2 R163, R46 ;  /* 0x0000002e00a37308 */ /* 0x000f220000000800 */
[----:B-1----:R-:W-:Y:S01]  /*5a70*/  FADD R41, R160, R41 ;  /* 0x00000029a0297221 */ /* 0x002fe20000000000 */
[----:B------:R-:W-:Y:S01]  /*5a80*/  FFMA R50, R50, UR33, -R71 ;  /* 0x0000002132327c23 */ /* 0x000fe20008000847 */
[----:B------:R-:W-:Y:S01]  /*5a90*/  F2FP.F16.F32.PACK_AB R11, R12, R11 ;  /* 0x0000000b0c0b723e */ /* 0x000fe200000000ff */
[----:B------:R-:W-:-:S04]  /*5aa0*/  FMUL R49, R49, 1.4426950216293334961 ;  /* 0x3fb8aa3b31317820 */ /* 0x000fc80000400000 */
[----:B------:R-:W1:Y:S01]  /*5ab0*/  MUFU.EX2 R166, R47 ;  /* 0x0000002f00a67308 */ /* 0x000e620000000800 */
[----:B------:R-:W-:Y:S01]  /*5ac0*/  F2FP.F16.F32.PACK_AB R12, R16, R15 ;  /* 0x0000000f100c723e */ /* 0x000fe200000000ff */
[----:B------:R-:W-:Y:S01]  /*5ad0*/  FFMA R51, R51, UR33, -R71 ;  /* 0x0000002133337c23 */ /* 0x000fe20008000847 */
[----:B------:R-:W-:Y:S01]  /*5ae0*/  F2FP.F16.F32.PACK_AB R8, R165, R150 ;  /* 0x00000096a508723e */ /* 0x000fe200000000ff */
[----:B0-----:R-:W-:Y:S01]  /*5af0*/  FADD R15, R158, R41 ;  /* 0x000000299e0f7221 */ /* 0x001fe20000000000 */
[----:B------:R-:W-:Y:S01]  /*5b00*/  FMUL R165, R50, 1.4426950216293334961 ;  /* 0x3fb8aa3b32a57820 */ /* 0x000fe20000400000 */
[----:B------:R-:W-:Y:S02]  /*5b10*/  F2FP.F16.F32.PACK_AB R10, R13, R10 ;  /* 0x0000000a0d0a723e */ /* 0x000fe400000000ff */
[----:B------:R0:W0:Y:S01]  /*5b20*/  MUFU.EX2 R167, R48 ;  /* 0x0000003000a77308 */ /* 0x0000220000000800 */
[----:B------:R-:W-:Y:S01]  /*5b30*/  F2FP.F16.F32.PACK_AB R7, R152, R7 ;  /* 0x000000079807723e */ /* 0x000fe200000000ff */
[--C-:B------:R-:W-:Y:S01]  /*5b40*/  FFMA R52, R52, UR33, -R71.reuse ;  /* 0x0000002134347c23 */ /* 0x100fe20008000847 */
[----:B------:R-:W-:Y:S01]  /*5b50*/  F2FP.F16.F32.PACK_AB R13, R19, R14 ;  /* 0x0000000e130d723e */ /* 0x000fe200000000ff */
[----:B------:R-:W-:Y:S01]  /*5b60*/  FMUL R50, R51, 1.4426950216293334961 ;  /* 0x3fb8aa3b33327820 */ /* 0x000fe20000400000 */
[----:B------:R-:W-:Y:S01]  /*5b70*/  F2FP.F16.F32.PACK_AB R14, R18, R17 ;  /* 0x00000011120e723e */ /* 0x000fe200000000ff */
[----:B------:R-:W-:Y:S01]  /*5b80*/  FFMA R53, R53, UR33, -R71 ;  /* 0x0000002135357c23 */ /* 0x000fe20008000847 */
[----:B------:R-:W-:Y:S01]  /*5b90*/  FADD R18, R164, R15 ;  /* 0x0000000fa4127221 */ /* 0x000fe20000000000 */
[----:B------:R0:W0:Y:S01]  /*5ba0*/  MUFU.EX2 R152, R49 ;  /* 0x0000003100987308 */ /* 0x0000220000000800 */
[--C-:B------:R-:W-:Y:S01]  /*5bb0*/  FFMA R54, R54, UR33, -R71.reuse ;  /* 0x0000002136367c23 */ /* 0x100fe20008000847 */
        /* <DEDUP_REMOVED lines=14> */
[----:B------:R-:W-:Y:S01]  /*5ca0*/  FMUL R51, R52, 1.4426950216293334961 ;  /* 0x3fb8aa3b34337820 */ /* 0x000fe20000400000 */
[----:B------:R-:W-:Y:S01]  /*5cb0*/  FMUL R52, R53, 1.4426950216293334961 ;  /* 0x3fb8aa3b35347820 */ /* 0x000fe20000400000 */
[----:B----4-:R-:W-:Y:S01]  /*5cc0*/  FADD R19, R163, R18 ;  /* 0x00000012a3137221 */ /* 0x010fe20000000000 */
[----:B------:R-:W-:Y:S01]  /*5cd0*/  FMUL R43, R54, 1.4426950216293334961 ;  /* 0x3fb8aa3b362b7820 */ /* 0x000fe20000400000 */
[----:B------:R-:W-:Y:S01]  /*5ce0*/  FMUL R44, R55, 1.4426950216293334961 ;  /* 0x3fb8aa3b372c7820 */ /* 0x000fe20000400000 */
[----:B------:R-:W-:Y:S01]  /*5cf0*/  FMUL R45, R56, 1.4426950216293334961 ;  /* 0x3fb8aa3b382d7820 */ /* 0x000fe20000400000 */
[----:B------:R-:W-:Y:S01]  /*5d00*/  FMUL R46, R57, 1.4426950216293334961 ;  /* 0x3fb8aa3b392e7820 */ /* 0x000fe20000400000 */
[----:B0-----:R-:W-:Y:S01]  /*5d10*/  FMUL R48, R58, 1.4426950216293334961 ;  /* 0x3fb8aa3b3a307820 */ /* 0x001fe20000400000 */
[----:B------:R-:W-:Y:S01]  /*5d20*/  FMUL R49, R59, 1.4426950216293334961 ;  /* 0x3fb8aa3b3b317820 */ /* 0x000fe20000400000 */
        /* <DEDUP_REMOVED lines=8> */
[----:B------:R-:W0:Y:S01]  /*5db0*/  MUFU.EX2 R50, R50 ;  /* 0x0000003200327308 */ /* 0x000e220000000800 */
[----:B------:R-:W-:Y:S01]  /*5dc0*/  F2FP.F16.F32.PACK_AB R15, R22, R23 ;  /* 0x00000017160f723e */ /* 0x000fe200000000ff */
[----:B-1----:R-:W-:Y:S01]  /*5dd0*/  FADD R22, R166, R19 ;  /* 0x00000013a6167221 */ /* 0x002fe20000000000 */
[----:B------:R-:W-:-:S03]  /*5de0*/  F2FP.F16.F32.PACK_AB R16, R25, R20 ;  /* 0x000000141910723e */ /* 0x000fc600000000ff */
[----:B------:R-:W-:Y:S02]  /*5df0*/  FADD R25, R167, R22 ;  /* 0x00000016a7197221 */ /* 0x000fe40000000000 */
[----:B------:R-:W-:Y:S01]  /*5e00*/  MUFU.EX2 R51, R51 ;  /* 0x0000003300337308 */ /* 0x000fe20000000800 */
[----:B------:R-:W-:Y:S02]  /*5e10*/  F2FP.F16.F32.PACK_AB R17, R26, R21 ;  /* 0x000000151a11723e */ /* 0x000fe400000000ff */
[----:B------:R-:W-:-:S05]  /*5e20*/  F2FP.F16.F32.PACK_AB R21, R33, R28 ;  /* 0x0000001c2115723e */ /* 0x000fca00000000ff */
[----:B------:R-:W1:Y:S01]  /*5e30*/  MUFU.EX2 R52, R52 ;  /* 0x0000003400347308 */ /* 0x000e620000000800 */
[----:B------:R-:W-:-:S07]  /*5e40*/  FADD R28, R152, R25 ;  /* 0x00000019981c7221 */ /* 0x000fce0000000000 */
[----:B------:R-:W-:Y:S08]  /*5e50*/  MUFU.EX2 R43, R43 ;  /* 0x0000002b002b7308 */ /* 0x000ff00000000800 */
[----:B------:R-:W4:Y:S08]  /*5e60*/  MUFU.EX2 R44, R44 ;  /* 0x0000002c002c7308 */ /* 0x000f300000000800 */
[----:B------:R-:W-:Y:S08]  /*5e70*/  MUFU.EX2 R45, R45 ;  /* 0x0000002d002d7308 */ /* 0x000ff00000000800 */
[----:B------:R-:W0:Y:S08]  /*5e80*/  MUFU.EX2 R46, R46 ;  /* 0x0000002e002e7308 */ /* 0x000e300000000800 */
        /* <DEDUP_REMOVED lines=9> */
[----:B------:R-:W2:Y:S01]  /*5f20*/  MUFU.EX2 R40, R40 ;  /* 0x0000002800287308 */ /* 0x000ea20000000800 */
[----:B------:R-:W-:Y:S01]  /*5f30*/  FADD R53, R165, R28 ;  /* 0x0000001ca5357221 */ /* 0x000fe20000000000 */
[----:B------:R-:W-:-:S02]  /*5f40*/  F2FP.F16.F32.PACK_AB R19, R32, R27 ;  /* 0x0000001b2013723e */ /* 0x000fc400000000ff */
[C---:B0-----:R-:W-:Y:S01]  /*5f50*/  F2FP.F16.F32.PACK_AB R27, R50.reuse, R165 ;  /* 0x000000a5321b723e */ /* 0x041fe200000000ff */
[----:B------:R-:W-:Y:S01]  /*5f60*/  FADD R50, R50, R53 ;  /* 0x0000003532327221 */ /* 0x000fe20000000000 */
[----:B------:R-:W-:Y:S02]  /*5f70*/  F2FP.F16.F32.PACK_AB R18, R29, R24 ;  /* 0x000000181d12723e */ /* 0x000fe400000000ff */
[----:B------:R-:W-:Y:S02]  /*5f80*/  F2FP.F16.F32.PACK_AB R20, R35, R30 ;  /* 0x0000001e2314723e */ /* 0x000fe400000000ff */
[----:B------:R-:W-:Y:S02]  /*5f90*/  F2FP.F16.F32.PACK_AB R22, R154, R31 ;  /* 0x0000001f9a16723e */ /* 0x000fe400000000ff */
[----:B------:R-:W-:Y:S02]  /*5fa0*/  F2FP.F16.F32.PACK_AB R23, R160, R34 ;  /* 0x00000022a017723e */ /* 0x000fe400000000ff */
[----:B-1----:R-:W-:Y:S01]  /*5fb0*/  F2FP.F16.F32.PACK_AB R28, R52, R51 ;  /* 0x00000033341c723e */ /* 0x002fe200000000ff */
[----:B------:R-:W-:Y:S01]  /*5fc0*/  FADD R51, R51, R50 ;  /* 0x0000003233337221 */ /* 0x000fe20000000000 */
[----:B------:R-:W-:Y:S01]  /*5fd0*/  F2FP.F16.F32.PACK_AB R9, R162, R156 ;  /* 0x0000009ca209723e */ /* 0x000fe200000000ff */
[----:B--2---:R0:W-:Y:S01]  /*5fe0*/  STS.U16 [R68+UR12+0x4000], R75 ;  /* 0x0040004b44007988 */ /* 0x0041e2000800040c */
[----:B------:R-:W-:-:S02]  /*5ff0*/  F2FP.F16.F32.PACK_AB R24, R164, R158 ;  /* 0x0000009ea418723e */ /* 0x000fc400000000ff */
[----:B------:R-:W-:Y:S01]  /*6000*/  F2FP.F16.F32.PACK_AB R25, R166, R163 ;  /* 0x000000a3a619723e */ /* 0x000fe200000000ff */
[----:B------:R0:W-:Y:S01]  /*6010*/  STS.U16 [R68+UR12+0x4400], R141 ;  /* 0x0044008d44007988 */ /* 0x0001e2000800040c */
[----:B------:R-:W-:Y:S02]  /*6020*/  F2FP.F16.F32.PACK_AB R26, R152, R167 ;  /* 0x000000a7981a723e */ /* 0x000fe400000000ff */
[----:B----4-:R-:W-:Y:S01]  /*6030*/  F2FP.F16.F32.PACK_AB R29, R44, R43 ;  /* 0x0000002b2c1d723e */ /* 0x010fe200000000ff */
[----:B------:R0:W-:Y:S01]  /*6040*/  STS.U16 [R68+UR12+0x4800], R147 ;  /* 0x0048009344007988 */ /* 0x0001e2000800040c */
[----:B------:R-:W-:Y:S02]  /*6050*/  F2FP.F16.F32.PACK_AB R30, R46, R45 ;  /* 0x0000002d2e1e723e */ /* 0x000fe400000000ff */
[----:B------:R-:W-:Y:S01]  /*6060*/  F2FP.F16.F32.PACK_AB R31, R49, R48 ;  /* 0x00000030311f723e */ /* 0x000fe200000000ff */
[----:B------:R0:W-:Y:S01]  /*6070*/  STS.U16 [R68+UR12+0x4c00], R145 ;  /* 0x004c009144007988 */ /* 0x0001e2000800040c */
[----:B------:R-:W-:-:S02]  /*6080*/  F2FP.F16.F32.PACK_AB R32, R36, R47 ;  /* 0x0000002f2420723e */ /* 0x000fc400000000ff */
[----:B------:R-:W-:Y:S02]  /*6090*/  F2FP.F16.F32.PACK_AB R33, R38, R37 ;  /* 0x000000252621723e */ /* 0x000fe400000000ff */
[----:B------:R-:W-:Y:S02]  /*60a0*/  F2FP.F16.F32.PACK_AB R34, R42, R39 ;  /* 0x000000272a22723e */ /* 0x000fe400000000ff */
[----:B------:R-:W-:Y:S01]  /*60b0*/  F2FP.F16.F32.PACK_AB R35, R40, R41 ;  /* 0x000000292823723e */ /* 0x000fe200000000ff */
[----:B------:R0:W-:Y:S01]  /*60c0*/  STS.U16 [R2+UR12+0x4100], R143 ;  /* 0x0041008f02007988 */ /* 0x0001e2000800040c */
[----:B------:R-:W-:-:S03]  /*60d0*/  FADD R52, R52, R51 ;  /* 0x0000003334347221 */ /* 0x000fc60000000000 */
[----:B------:R0:W-:Y:S04]  /*60e0*/  STS.U16 [R2+UR12+0x4500], R153 ;  /* 0x0045009902007988 */ /* 0x0001e8000800040c */
[----:B---3--:R0:W-:Y:S04]  /*60f0*/  STS.U16 [R2+UR12+0x4900], R151 ;  /* 0x0049009702007988 */ /* 0x0081e8000800040c */
[----:B-----5:R0:W-:Y:S01]  /*6100*/  STS.U16 [R2+UR12+0x4d00], R149 ;  /* 0x004d009502007988 */ /* 0x0201e2000800040c */
[----:B------:R-:W-:-:S03]  /*6110*/  FADD R50, -R71, R140 ;  /* 0x0000008c47327221 */ /* 0x000fc60000000100 */
[----:B------:R0:W-:Y:S04]  /*6120*/  STS.U16 [R70+UR12+0x4200], R157 ;  /* 0x0042009d46007988 */ /* 0x0001e8000800040c */
[----:B------:R0:W-:Y:S04]  /*6130*/  STS.U16 [R70+UR12+0x4600], R155 ;  /* 0x0046009b46007988 */ /* 0x0001e8000800040c */
[----:B------:R0:W-:Y:S04]  /*6140*/  STS.U16 [R70+UR12+0x4a00], R161 ;  /* 0x004a00a146007988 */ /* 0x0001e8000800040c */
[----:B------:R0:W-:Y:S01]  /*6150*/  STS.U16 [R70+UR12+0x4e00], R159 ;  /* 0x004e009f46007988 */ /* 0x0001e2000800040c */
[----:B------:R-:W-:Y:S03]  /*6160*/  STTM.x32 tmem[UR14+0x60], R4 ;  /* 0x00006004000079ed */ /* 0x000fe600082c000e */
[----:B------:R0:W-:Y:S04]  /*6170*/  STS.U16 [R69+UR12+0x4300], R142 ;  /* 0x0043008e45007988 */ /* 0x0001e8000800040c */
[----:B------:R0:W-:Y:S04]  /*6180*/  STS.U16 [R69+UR12+0x4700], R146 ;  /* 0x0047009245007988 */ /* 0x0001e8000800040c */
[----:B------:R0:W-:Y:S04]  /*6190*/  STS.U16 [R69+UR12+0x4b00], R144 ;  /* 0x004b009045007988 */ /* 0x0001e8000800040c */
[----:B------:R0:W-:Y:S01]  /*61a0*/  STS.U16 [R69+UR12+0x4f00], R148 ;  /* 0x004f009445007988 */ /* 0x0001e2000800040c */
[----:B------:R-:W-:Y:S01]  /*61b0*/  FADD R43, R43, R52 ;  /* 0x000000342b2b7221 */ /* 0x000fe20000000000 */
[----:B------:R-:W1:Y:S02]  /*61c0*/  FENCE.VIEW.ASYNC.T ;  /* 0x00000000000073c6 */ /* 0x000e640000000200 */
[----:B-1----:R-:W-:Y:S01]  /*61d0*/  BAR.SYNC.DEFER_BLOCKING 0x0 ;  /* 0x0000000000007b1d */ /* 0x002fe20000010000 */
[----:B------:R-:W-:Y:S01]  /*61e0*/  FMUL R50, R50, 1.4426950216293334961 ;  /* 0x3fb8aa3b32327820 */ /* 0x000fe20000400000 */
[----:B------:R-:W-:-:S04]  /*61f0*/  FADD R44, R44, R43 ;  /* 0x0000002b2c2c7221 */ /* 0x000fc80000000000 */
[----:B------:R-:W1:Y:S01]  /*6200*/  LDTM.x32 R4, tmem[UR14] ;  /* 0x0000000e000479ee */ /* 0x000e6200082c0000 */
[----:B------:R-:W1:Y:S01]  /*6210*/  MUFU.EX2 R43, R50 ;  /* 0x00000032002b7308 */ /* 0x000e620000000800 */
[----:B------:R-:W-:Y:S01]  /*6220*/  NOP ;  /* 0x0000000000007918 */ /* 0x000fe20000000000 */
[C---:B-1----:R-:W-:Y:S01]  /*6230*/  FMUL R4, R43.reuse, R4 ;  /* 0x000000042b047220 */ /* 0x042fe20000400000 */
        /* <DEDUP_REMOVED lines=31> */
[----:B------:R0:W-:Y:S01]  /*6430*/  STTM.x32 tmem[UR14], R4 ;  /* 0x00000004000079ed */ /* 0x0001e200082c000e */
[----:B------:R-:W1:Y:S02]  /*6440*/  FENCE.VIEW.ASYNC.T ;  /* 0x00000000000073c6 */ /* 0x000e640000000200 */
[----:B-1----:R-:W-:Y:S01]  /*6450*/  BAR.SYNC.DEFER_BLOCKING 0x0 ;  /* 0x0000000000007b1d */ /* 0x002fe20000010000 */
[----:B------:R-:W-:-:S04]  /*6460*/  FADD R45, R45, R44 ;  /* 0x0000002c2d2d7221 */ /* 0x000fc80000000000 */
[----:B------:R-:W-:-:S04]  /*6470*/  FADD R45, R46, R45 ;  /* 0x0000002d2e2d7221 */ /* 0x000fc80000000000 */
[----:B------:R-:W-:Y:S01]  /*6480*/  FADD R48, R48, R45 ;  /* 0x0000002d30307221 */ /* 0x000fe20000000000 */
[----:B------:R1:W-:Y:S06]  /*6490*/  MEMBAR.ALL.CTA ;  /* 0x0000000000007992 */ /* 0x0003ec0000008000 */
[----:B-1----:R-:W1:Y:S01]  /*64a0*/  FENCE.VIEW.ASYNC.S ;  /* 0x00000000000073c6 */ /* 0x002e620000000000 */
[----:B------:R-:W-:-:S04]  /*64b0*/  FADD R48, R49, R48 ;  /* 0x0000003031307221 */ /* 0x000fc80000000000 */
[----:B------:R-:W-:-:S04]  /*64c0*/  FADD R47, R47, R48 ;  /* 0x000000302f2f7221 */ /* 0x000fc80000000000 */
[----:B------:R-:W-:-:S04]  /*64d0*/  FADD R36, R36, R47 ;  /* 0x0000002f24247221 */ /* 0x000fc80000000000 */
[----:B------:R-:W-:-:S04]  /*64e0*/  FADD R37, R37, R36 ;  /* 0x0000002425257221 */ /* 0x000fc80000000000 */
[----:B------:R-:W-:-:S04]  /*64f0*/  FADD R38, R38, R37 ;  /* 0x0000002526267221 */ /* 0x000fc80000000000 */
[----:B------:R-:W-:-:S04]  /*6500*/  FADD R39, R39, R38 ;  /* 0x0000002627277221 */ /* 0x000fc80000000000 */
[----:B------:R-:W-:Y:S01]  /*6510*/  FADD R42, R42, R39 ;  /* 0x000000272a2a7221 */ /* 0x000fe20000000000 */
[----:B------:R-:W-:-:S03]  /*6520*/  ULEA UR16, UR31, UR12, 0x3 ;  /* 0x0000000c1f107291 */ /* 0x000fc6000f8e18ff */
[----:B------:R-:W-:Y:S01]  /*6530*/  FADD R41, R41, R42 ;  /* 0x0000002a29297221 */ /* 0x000fe20000000000 */
[----:B------:R-:W-:-:S03]  /*6540*/  UIADD3 UR16, UPT, UPT, UR16, 0x5000, URZ ;  /* 0x0000500010107890 */ /* 0x000fc6000fffe0ff */
[----:B------:R-:W-:Y:S01]  /*6550*/  FADD R40, R40, R41 ;  /* 0x0000002928287221 */ /* 0x000fe20000000000 */
[----:B------:R-:W-:Y:S01]  /*6560*/  UMOV UR6, UR7 ;  /* 0x0000000700067c82 */ /* 0x000fe20008000000 */
[----:B-1----:R-:W-:Y:S06]  /*6570*/  BAR.SYNC.DEFER_BLOCKING 0x0 ;  /* 0x0000000000007b1d */ /* 0x002fec0000010000 */
[----:B------:R-:W-:Y:S05]  /*6580*/  BRA.U UP1, `(.L_x_16) ;  /* 0x0000000101587547 */ /* 0x000fea000b800000 */
[----:B------:R-:W-:Y:S02]  /*6590*/  UIADD3 UR26, UPT, UPT, UR13, 0x68, URZ ;  /* 0x000000680d1a7890 */ /* 0x000fe4000fffe0ff */
[----:B------:R-:W-:Y:S02]  /*65a0*/  UIADD3 UR27, UPT, UPT, UR13, 0x70, URZ ;  /* 0x000000700d1b7890 */ /* 0x000fe4000fffe0ff */
[----:B------:R-:W-:Y:S01]  /*65b0*/  UIADD3 UR46, UPT, UPT, UR13, 0x78, URZ ;  /* 0x000000780d2e7890 */ /* 0x000fe2000fffe0ff */
[----:B------:R-:W-:Y:S01]  /*65c0*/  UMOV UR24, 0x0 ;  /* 0x0000000000187882 */ /* 0x000fe20000000000 */
[----:B------:R-:W-:Y:S01]  /*65d0*/  UMOV UR25, 0x8080010 ;  /* 0x0808001000197882 */ /* 0x000fe20000000000 */
[----:B------:R-:W-:Y:S01]  /*65e0*/  UMOV UR22, UR30 ;  /* 0x0000001e00167c82 */ /* 0x000fe20008000000 */
[----:B------:R-:W-:Y:S01]  /*65f0*/  UMOV UR23, 0x40004040 ;  /* 0x4000404000177882 */ /* 0x000fe20000000000 */
[----:B------:R-:W-:Y:S01]  /*6600*/  UMOV UR42, 0x0 ;  /* 0x00000000002a7882 */ /* 0x000fe20000000000 */
[----:B------:R-:W-:Y:S01]  /*6610*/  UMOV UR43, 0x8080010 ;  /* 0x08080010002b7882 */ /* 0x000fe20000000000 */
[----:B------:R-:W-:Y:S01]  /*6620*/  UMOV UR44, 0x0 ;  /* 0x00000000002c7882 */ /* 0x000fe20000000000 */
[----:B------:R-:W-:Y:S01]  /*6630*/  UMOV UR45, 0x8080010 ;  /* 0x08080010002d7882 */ /* 0x000fe20000000000 */
[----:B------:R-:W-:Y:S01]  /*6640*/  UMOV UR10, UR16 ;  /* 0x00000010000a7c82 */ /* 0x000fe20008000000 */
[----:B------:R-:W-:Y:S01]  /*6650*/  UMOV UR11, URZ ;  /* 0x000000ff000b7c82 */ /* 0x000fe20008000000 */
[----:B------:R1:W-:Y:S01]  /*6660*/  UTCHMMA tmem[UR18], gdesc[UR22], tmem[UR13], tmem[UR24], idesc[UR25], UPT ;  /* 0x00ff1816120079ea */ /* 0x0003e2000b80000d */
        /* <DEDUP_REMOVED lines=8> */
.L_x_16:
[----:B------:R-:W-:Y:S01]  /*66f0*/  UIADD3 UR31, UPT, UPT, UR31, 0x1, URZ ;  /* 0x000000011f1f7890 */ /* 0x000fe2000fffe0ff */
[----:B------:R-:W-:Y:S01]  /*6700*/  FFMA R72, R43, R72, R40 ;  /* 0x000000482b487223 */ /* 0x000fe20000000028 */
[----:B------:R-:W-:Y:S01]  /*6710*/  UIADD3 UR8, UPT, UPT, UR8, 0x40, URZ ;  /* 0x0000004008087890 */ /* 0x000fe2000fffe0ff */
[----:B------:R-:W-:Y:S01]  /*6720*/  IADD3 R3, PT, PT, R3, UR19, RZ ;  /* 0x0000001303037c10 */ /* 0x000fe2000fffe0ff */
[----:B------:R-:W-:Y:S01]  /*6730*/  UISETP.GT.AND UP2, UPT, UR31, 0x1, UPT ;  /* 0x000000011f00788c */ /* 0x000fe2000bf44270 */
[----:B------:R-:W-:Y:S02]  /*6740*/  IADD3 R73, PT, PT, R74, R73, RZ ;  /* 0x000000494a497210 */ /* 0x000fe40007ffe0ff */
[----:B0-----:R-:W-:Y:S01]  /*6750*/  MOV R75, UR6 ;  /* 0x00000006004b7c02 */ /* 0x001fe20008000f00 */
[----:B-1----:R-:W-:Y:S01]  /*6760*/  USEL UR7, URZ, 0x1, !UP2 ;  /* 0x00000001ff077887 */ /* 0x002fe2000d000000 */
[----:B------:R-:W-:Y:S01]  /*6770*/  MOV R140, R71 ;  /* 0x00000047008c7202 */ /* 0x000fe20000000f00 */
[----:B------:R-:W-:-:S02]  /*6780*/  USEL UR31, UR31, URZ, !UP2 ;  /* 0x000000ff1f1f7287 */ /* 0x000fc4000d000000 */
[----:B------:R-:W-:Y:S02]  /*6790*/  UISETP.GE.AND UP2, UPT, UR8, UR17, UPT ;  /* 0x000000110800728c */ /* 0x000fe4000bf46270 */
[----:B------:R-:W-:-:S07]  /*67a0*/  ULOP3.LUT UR7, UR6, UR7, URZ, 0x3c, !UPT ;  /* 0x0000000706077292 */ /* 0x000fce000f8e3cff */
[----:B------:R-:W-:Y:S05]  /*67b0*/  BRA.U !UP2, `(.L_x_17) ;  /* 0xffffffd90aa47547 */ /* 0x000fea000b83ffff */
.L_x_12:
[C---:B------:R-:W-:Y:S01]  /*67c0*/  FMUL R2, R72.reuse, 8388608 ;  /* 0x4b00000048027820 */ /* 0x040fe20000400000 */
[C---:B------:R-:W-:Y:S01]  /*67d0*/  FSETP.GEU.AND P5, PT, R72.reuse, 1.175494350822287508e-38, PT ;  /* 0x008000004800780b */ /* 0x040fe20003fae000 */
[----:B------:R-:W1:Y:S01]  /*67e0*/  LDCU UR7, c[0x0][0x3f0] ;  /* 0x00007e00ff0777ac */ /* 0x000e620008000800 */
[----:B0-----:R-:W-:Y:S01]  /*67f0*/  HFMA2 R5, -RZ, RZ, 1.443359375, -0.2030029296875 ;  /* 0x3dc6b27fff057431 */ /* 0x001fe200000001ff */
[----:B------:R-:W-:Y:S02]  /*6800*/  FSETP.GEU.AND P2, PT, |R72|, 1.175494350822287508e-38, PT ;  /* 0x008000004800780b */ /* 0x000fe40003f4e200 */
[----:B------:R-:W-:Y:S01]  /*6810*/  FSEL R42, R2, R72, !P5 ;  /* 0x00000048022a7208 */ /* 0x000fe20006800000 */
[----:B------:R-:W0:Y:S01]  /*6820*/  LDCU.64 UR4, c[0x0][0x3e0] ;  /* 0x00007c00ff0477ac */ /* 0x000e220008000a00 */
[----:B------:R-:W-:Y:S02]  /*6830*/  FSETP.GT.AND P3, PT, |R72|, 8.50705917302346158658e+37, PT ;  /* 0x7e8000004800780b */ /* 0x000fe40003f64200 */
[----:B------:R-:W-:-:S04]  /*6840*/  IADD3 R2, PT, PT, R42, -0x3f3504f3, RZ ;  /* 0xc0cafb0d2a027810 */ /* 0x000fc80007ffe0ff */
[----:B------:R-:W-:-:S04]  /*6850*/  LOP3.LUT R3, R2, 0xff800000, RZ, 0xc0, !PT ;  /* 0xff80000002037812 */ /* 0x000fc800078ec0ff */
[----:B------:R-:W-:Y:S01]  /*6860*/  IADD3 R2, PT, PT, R42, -R3, RZ ;  /* 0x800000032a027210 */ /* 0x000fe20007ffe0ff */
[----:B-1----:R-:W-:-:S04]  /*6870*/  UISETP.GE.AND UP0, UPT, UR7, 0x1, UPT ;  /* 0x000000010700788c */ /* 0x002fc8000bf06270 */
[----:B------:R-:W-:-:S04]  /*6880*/  FADD R36, R2, -1 ;  /* 0xbf80000002247421 */ /* 0x000fc80000000000 */
[----:B------:R-:W-:-:S04]  /*6890*/  FFMA.FTZ R5, R36, R5, -0.16845393180847167969 ;  /* 0xbe2c7f3024057423 */ /* 0x000fc80000010005 */
[----:B------:R-:W-:-:S04]  /*68a0*/  FFMA.FTZ R5, R36, R5, 0.1716887056827545166 ;  /* 0x3e2fcf2a24057423 */ /* 0x000fc80000010005 */
[----:B------:R-:W-:-:S04]  /*68b0*/  FFMA.FTZ R5, R36, R5, -0.17900948226451873779 ;  /* 0xbe374e4324057423 */ /* 0x000fc80000010005 */
[----:B------:R-:W-:-:S04]  /*68c0*/  FFMA.FTZ R5, R36, R5, 0.20512372255325317383 ;  /* 0x3e520bf424057423 */ /* 0x000fc80000010005 */
[----:B------:R-:W-:Y:S01]  /*68d0*/  FFMA.FTZ R5, R36, R5, -0.24046532809734344482 ;  /* 0xbe763c8b24057423 */ /* 0x000fe20000010005 */
[----:B0-----:R-:W-:Y:S06]  /*68e0*/  BRA.U !UP0, `(.L_x_18) ;  /* 0x0000000108107547 */ /* 0x001fec000b800000 */
[----:B------:R-:W-:-:S06]  /*68f0*/  USHF.L.U32 UR6, UR6, 0x1f, URZ ;  /* 0x0000001f06067899 */ /* 0x000fcc00080006ff */
[----:B------:R-:W-:-:S04]  /*6900*/  MOV R2, UR6 ;  /* 0x0000000600027c02 */ /* 0x000fc80008000f00 */
[----:B------:R-:W0:Y:S02]  /*6910*/  SYNCS.PHASECHK.TRANS64.TRYWAIT P4, [UR16], R2 ;  /* 0x00000002ff0075a7 */ /* 0x000e240008081110 */
[----:B0-----:R-:W-:Y:S05]  /*6920*/  @!P4 BRA `(.L_x_19) ;  /* 0x0000001400b8c947 */ /* 0x001fea0003800000 */
.L_x_18:
[----:B------:R-:W-:Y:S01]  /*6930*/  BAR.SYNC.DEFER_BLOCKING 0x0 ;  /* 0x0000000000007b1d */ /* 0x000fe20000010000 */
[----:B------:R-:W-:Y:S01]  /*6940*/  FFMA.FTZ R5, R36, R5, 0.28857114911079406738 ;  /* 0x3e93bf9924057423 */ /* 0x000fe20000010005 */
[----:B------:R-:W-:Y:S01]  /*6950*/  @P3 FMUL R72, R72, 0.25 ;  /* 0x3e80000048483820 */ /* 0x000fe20000400000 */
[----:B------:R-:W-:Y:S01]  /*6960*/  ISETP.GE.U32.AND P6, PT, R42, 0x7f800000, PT ;  /* 0x7f8000002a00780c */ /* 0x000fe20003fc6070 */
[----:B------:R-:W-:Y:S01]  /*6970*/  UIMAD UR4, UR9, UR4, URZ ;  /* 0x00000004090472a4 */ /* 0x000fe2000f8e02ff */
[----:B------:R-:W-:-:S03]  /*6980*/  FFMA.FTZ R37, R36, R5, -0.36067417263984680176 ;  /* 0xbeb8aa4924257423 */ /* 0x000fc60000010005 */
[----:B------:R-:W0:Y:S01]  /*6990*/  LDC.64 R40, c[0x0][0x398] ;  /* 0x0000e600ff287b82 */ /* 0x000e220000000a00 */
[----:B------:R-:W-:Y:S01]  /*69a0*/  @!P2 FMUL R72, R72, 16777216 ;  /* 0x4b8000004848a820 */ /* 0x000fe20000400000 */
[----:B------:R-:W-:Y:S01]  /*69b0*/  FSEL R2, RZ, -23, P5 ;  /* 0xc1b80000ff027808 */ /* 0x000fe20002800000 */
[----:B------:R-:W-:Y:S01]  /*69c0*/  FFMA.FTZ R37, R36, R37, 0.48089820146560668945 ;  /* 0x3ef6384a24257423 */ /* 0x000fe20000010025 */
[----:B------:R-:W-:Y:S01]  /*69d0*/  I2FP.F32.S32 R3, R3 ;  /* 0x0000000300037245 */ /* 0x000fe20000201400 */
[----:B------:R-:W-:Y:S01]  /*69e0*/  IMAD R38, R0, UR5, RZ ;  /* 0x0000000500267c24 */ /* 0x000fe2000f8e02ff */
[----:B------:R-:W1:Y:S01]  /*69f0*/  MUFU.RCP R78, R72 ;  /* 0x00000048004e7308 */ /* 0x000e620000001000 */
[C---:B------:R-:W-:Y:S01]  /*6a00*/  FFMA.FTZ R37, R36.reuse, R37, -0.72134751081466674805 ;  /* 0xbf38aa3b24257423 */ /* 0x040fe20000010025 */
[----:B------:R-:W2:Y:S01]  /*6a10*/  LDC R55, c[0x0][0x3e8] ;  /* 0x0000fa00ff377b82 */ /* 0x000ea20000000800 */
[----:B------:R-:W-:Y:S01]  /*6a20*/  USHF.L.U32 UR5, UR4, 0x1, URZ ;  /* 0x0000000104057899 */ /* 0x000fe200080006ff */
[----:B------:R-:W-:Y:S01]  /*6a30*/  FFMA.FTZ R2, R3, 1.1920928955078125e-07, R2 ;  /* 0x3400000003027823 */ /* 0x000fe20000010002 */
[----:B------:R-:W-:Y:S01]  /*6a40*/  FMUL R37, R36, R37 ;  /* 0x0000002524257220 */ /* 0x000fe20000400000 */
[C---:B------:R-:W-:Y:S01]  /*6a50*/  SHF.L.U32 R3, R38.reuse, 0x1, RZ ;  /* 0x0000000126037819 */ /* 0x040fe200000006ff */
[----:B------:R-:W-:-:S04]  /*6a60*/  IMAD.HI R38, R38, 0x2, RZ ;  /* 0x0000000226267827 */ /* 0x000fc800078e02ff */
[C---:B------:R-:W-:Y:S01]  /*6a70*/  FMUL R37, R36.reuse, R37 ;  /* 0x0000002524257220 */ /* 0x040fe20000400000 */
[----:B------:R-:W3:Y:S02]  /*6a80*/  @!P1 SYNCS.CCTL.IV [UR12+0x5000] ;  /* 0x00500000ff0099b1 */ /* 0x000ee4000800000c */
[----:B---3--:R-:W-:Y:S01]  /*6a90*/  BAR.SYNC.DEFER_BLOCKING 0x0 ;  /* 0x0000000000007b1d */ /* 0x008fe20000010000 */
[----:B------:R-:W-:-:S04]  /*6aa0*/  FFMA.FTZ R37, R36, 1.4426950216293334961, R37 ;  /* 0x3fb8aa3b24257823 */ /* 0x000fc80000010025 */
[----:B------:R-:W-:Y:S01]  /*6ab0*/  FADD R37, R2, R37 ;  /* 0x0000002502257221 */ /* 0x000fe20000000000 */
[----:B0-----:R-:W-:Y:S01]  /*6ac0*/  IADD3 R2, P4, P5, R3, UR5, R40 ;  /* 0x0000000503027c10 */ /* 0x001fe2000fd9e028 */
[----:B------:R-:W-:Y:S01]  /*6ad0*/  UIMAD.WIDE UR4, UR4, 0x2, URZ ;  /* 0x00000002040478a5 */ /* 0x000fe2000f8e02ff */
[----:B------:R-:W0:Y:S01]  /*6ae0*/  LDTM.x32 R4, tmem[UR14] ;  /* 0x0000000e000479ee */ /* 0x000e2200082c0000 */
[----:B------:R-:W-:Y:S01]  /*6af0*/  @P6 MOV R3, 0x7f800000 ;  /* 0x7f80000000036802 */ /* 0x000fe20000000f00 */
[----:B--2---:R-:W-:-:S04]  /*6b00*/  IMAD R111, R55, 0x30, RZ ;  /* 0x00000030376f7824 */ /* 0x004fc800078e02ff */
[C---:B------:R-:W-:Y:S01]  /*6b10*/  @P6 FFMA.FTZ R37, R42.reuse, R3, +INF ;  /* 0x7f8000002a256423 */ /* 0x040fe20000010003 */
[----:B------:R-:W-:Y:S01]  /*6b20*/  FSETP.NEU.AND P6, PT, R42, RZ, PT ;  /* 0x000000ff2a00720b */ /* 0x000fe20003fcd000 */
[C---:B------:R-:W-:Y:S01]  /*6b30*/  IMAD R119, R55.reuse, 0x38, RZ ;  /* 0x0000003837777824 */ /* 0x040fe200078e02ff */
[----:B------:R-:W-:Y:S01]  /*6b40*/  IADD3.X R3, PT, PT, R38, UR5, R41, P4, P5 ;  /* 0x0000000526037c10 */ /* 0x000fe2000a7ea429 */
[C---:B------:R-:W-:Y:S01]  /*6b50*/  IMAD R107, R55.reuse, 0x2c, RZ ;  /* 0x0000002c376b7824 */ /* 0x040fe200078e02ff */
[CC--:B------:R-:W-:Y:S01]  /*6b60*/  LEA R39, R55.reuse, -R55.reuse, 0x4 ;  /* 0x8000003737277211 */ /* 0x0c0fe200078e20ff */
[C---:B------:R-:W-:Y:S01]  /*6b70*/  IMAD R115, R55.reuse, 0x34, RZ ;  /* 0x0000003437737824 */ /* 0x040fe200078e02ff */
[C---:B------:R-:W-:Y:S01]  /*6b80*/  LEA R43, R55.reuse, R55, 0x4 ;  /* 0x00000037372b7211 */ /* 0x040fe200078e20ff */
[C---:B------:R-:W-:Y:S01]  /*6b90*/  IMAD R41, R55.reuse, 0x1a, RZ ;  /* 0x0000001a37297824 */ /* 0x040fe200078e02ff */
[C---:B------:R-:W-:Y:S01]  /*6ba0*/  SHF.L.U32 R87, R55.reuse, 0x1, RZ ;  /* 0x0000000137577819 */ /* 0x040fe200000006ff */
[----:B------:R-:W2:Y:S01]  /*6bb0*/  @!P1 SYNCS.CCTL.IV [UR12+0x5008] ;  /* 0x00500800ff0099b1 */ /* 0x000ea2000800000c */
[C---:B------:R-:W-:Y:S01]  /*6bc0*/  IMAD R123, R55.reuse, 0x3c, RZ ;  /* 0x0000003c377b7824 */ /* 0x040fe200078e02ff */
[C---:B------:R-:W-:Y:S01]  /*6bd0*/  SHF.L.U32 R89, R55.reuse, 0x2, RZ ;  /* 0x0000000237597819 */ /* 0x040fe200000006ff */
[C---:B------:R-:W-:Y:S01]  /*6be0*/  IMAD R45, R55.reuse, 0x1e, RZ ;  /* 0x0000001e372d7824 */ /* 0x040fe200078e02ff */
[C---:B------:R-:W-:Y:S01]  /*6bf0*/  SHF.L.U32 R97, R55.reuse, 0x3, RZ ;  /* 0x0000000337617819 */ /* 0x040fe200000006ff */
[C---:B------:R-:W-:Y:S01]  /*6c00*/  IMAD R95, R55.reuse, 0x22, RZ ;  /* 0x00000022375f7824 */ /* 0x040fe200078e02ff */
[C---:B------:R-:W-:Y:S01]  /*6c10*/  SHF.L.U32 R99, R55.reuse, 0x4, RZ ;  /* 0x0000000437637819 */ /* 0x040fe200000006ff */
[----:B------:R-:W-:-:S02]  /*6c20*/  IMAD R103, R55, 0x26, RZ ;  /* 0x0000002637677824 */ /* 0x000fc400078e02ff */
[----:B0-----:R-:W-:Y:S01]  /*6c30*/  @P3 FMUL R4, R4, 0.25 ;  /* 0x3e80000004043820 */ /* 0x001fe20000400000 */
[----:B------:R-:W-:Y:S01]  /*6c40*/  @P3 FMUL R5, R5, 0.25 ;  /* 0x3e80000005053820 */ /* 0x000fe20000400000 */
[----:B------:R-:W-:Y:S01]  /*6c50*/  @P3 FMUL R13, R13, 0.25 ;  /* 0x3e8000000d0d3820 */ /* 0x000fe20000400000 */
[----:B------:R-:W-:Y:S01]  /*6c60*/  @P3 FMUL R6, R6, 0.25 ;  /* 0x3e80000006063820 */ /* 0x000fe20000400000 */
[----:B------:R-:W-:Y:S01]  /*6c70*/  @!P2 FMUL R4, R4, 16777216 ;  /* 0x4b8000000404a820 */ /* 0x000fe20000400000 */
[----:B------:R-:W-:Y:S01]  /*6c80*/  @!P2 FMUL R5, R5, 16777216 ;  /* 0x4b8000000505a820 */ /* 0x000fe20000400000 */
[----:B------:R-:W-:Y:S01]  /*6c90*/  @P3 FMUL R7, R7, 0.25 ;  /* 0x3e80000007073820 */ /* 0x000fe20000400000 */
[----:B------:R-:W-:Y:S01]  /*6ca0*/  @P3 FMUL R11, R11, 0.25 ;  /* 0x3e8000000b0b3820 */ /* 0x000fe20000400000 */
[----:B------:R-:W-:Y:S01]  /*6cb0*/  @P3 FMUL R15, R15, 0.25 ;  /* 0x3e8000000f0f3820 */ /* 0x000fe20000400000 */
[C---:B-1----:R-:W-:Y:S01]  /*6cc0*/  FMUL R56, R78.reuse, R4 ;  /* 0x000000044e387220 */ /* 0x042fe20000400000 */
[----:B------:R-:W-:Y:S01]  /*6cd0*/  FMUL R5, R78, R5 ;  /* 0x000000054e057220 */ /* 0x000fe20000400000 */
[----:B------:R-:W-:Y:S01]  /*6ce0*/  @!P2 FMUL R13, R13, 16777216 ;  /* 0x4b8000000d0da820 */ /* 0x000fe20000400000 */
[----:B------:R-:W-:Y:S01]  /*6cf0*/  @P3 FMUL R14, R14, 0.25 ;  /* 0x3e8000000e0e3820 */ /* 0x000fe20000400000 */
[----:B------:R-:W-:Y:S01]  /*6d00*/  @P3 FMUL R23, R23, 0.25 ;  /* 0x3e80000017173820 */ /* 0x000fe20000400000 */
[----:B------:R-:W-:Y:S01]  /*6d10*/  @P3 FMUL R12, R12, 0.25 ;  /* 0x3e8000000c0c3820 */ /* 0x000fe20000400000 */
[----:B------:R-:W-:Y:S01]  /*6d20*/  @P3 FMUL R17, R17, 0.25 ;  /* 0x3e80000011113820 */ /* 0x000fe20000400000 */
[----:B------:R-:W-:Y:S01]  /*6d30*/  FSEL R4, R37, -INF , P6 ;  /* 0xff80000025047808 */ /* 0x000fe20003000000 */
[----:B------:R-:W-:Y:S01]  /*6d40*/  @!P2 FMUL R6, R6, 16777216 ;  /* 0x4b8000000606a820 */ /* 0x000fe20000400000 */
[----:B------:R-:W-:Y:S01]  /*6d50*/  @!P2 FMUL R7, R7, 16777216 ;  /* 0x4b8000000707a820 */ /* 0x000fe20000400000 */
[----:B------:R-:W-:Y:S01]  /*6d60*/  @!P2 FMUL R11, R11, 16777216 ;  /* 0x4b8000000b0ba820 */ /* 0x000fe20000400000 */
[----:B------:R-:W-:Y:S01]  /*6d70*/  @!P2 FMUL R15, R15, 16777216 ;  /* 0x4b8000000f0fa820 */ /* 0x000fe20000400000 */
[----:B------:R-:W-:Y:S01]  /*6d80*/  @P3 FMUL R10, R10, 0.25 ;  /* 0x3e8000000a0a3820 */ /* 0x000fe20000400000 */
[----:B------:R-:W-:Y:S01]  /*6d90*/  @P3 FMUL R16, R16, 0.25 ;  /* 0x3e80000010103820 */ /* 0x000fe20000400000 */
[----:B------:R-:W-:Y:S01]  /*6da0*/  @P3 FMUL R21, R21, 0.25 ;  /* 0x3e80000015153820 */ /* 0x000fe20000400000 */
[----:B------:R-:W-:Y:S01]  /*6db0*/  FMUL R64, R78, R13 ;  /* 0x0000000d4e407220 */ /* 0x000fe20000400000 */
[----:B------:R-:W-:Y:S01]  /*6dc0*/  F2FP.F16.F32.PACK_AB R56, R5, R56 ;  /* 0x000000380538723e */ /* 0x000fe200000000ff */
[----:B------:R-:W-:Y:S01]  /*6dd0*/  @!P2 FMUL R14, R14, 16777216 ;  /* 0x4b8000000e0ea820 */ /* 0x000fe20000400000 */
[----:B------:R-:W-:Y:S01]  /*6de0*/  @!P2 FMUL R23, R23, 16777216 ;  /* 0x4b8000001717a820 */ /* 0x000fe20000400000 */
[----:B------:R-:W-:-:S02]  /*6df0*/  IMAD R13, R55, 0xc, RZ ;  /* 0x0000000c370d7824 */ /* 0x000fc400078e02ff */
[----:B------:R-:W-:Y:S01]  /*6e00*/  @P3 FMUL R20, R20, 0.25 ;  /* 0x3e80000014143820 */ /* 0x000fe20000400000 */
[----:B------:R-:W-:Y:S01]  /*6e10*/  @P3 FMUL R31, R31, 0.25 ;  /* 0x3e8000001f1f3820 */ /* 0x000fe20000400000 */
[----:B------:R-:W-:Y:S01]  /*6e20*/  @!P2 FMUL R12, R12, 16777216 ;  /* 0x4b8000000c0ca820 */ /* 0x000fe20000400000 */
[----:B------:R-:W-:Y:S01]  /*6e30*/  @!P2 FMUL R17, R17, 16777216 ;  /* 0x4b8000001111a820 */ /* 0x000fe20000400000 */
[----:B------:R-:W-:Y:S02]  /*6e40*/  IMAD R5, R55, 0x18, RZ ;  /* 0x0000001837057824 */ /* 0x000fe400078e02ff */
[----:B------:R-:W-:Y:S01]  /*6e50*/  @P3 FMUL R8, R8, 0.25 ;  /* 0x3e80000008083820 */ /* 0x000fe20000400000 */
        /* <DEDUP_REMOVED lines=15> */
[C---:B------:R-:W-:Y:S01]  /*6f50*/  FMUL R6, R78.reuse, R6 ;  /* 0x000000064e067220 */ /* 0x040fe20000400000 */
[C---:B------:R-:W-:Y:S01]  /*6f60*/  FMUL R7, R78.reuse, R7 ;  /* 0x000000074e077220 */ /* 0x040fe20000400000 */
[C---:B------:R-:W-:Y:S01]  /*6f70*/  FMUL R61, R78.reuse, R11 ;  /* 0x0000000b4e3d7220 */ /* 0x040fe20000400000 */
[----:B------:R-:W-:Y:S01]  /*6f80*/  FMUL R65, R78, R15 ;  /* 0x0000000f4e417220 */ /* 0x000fe20000400000 */
[----:B------:R-:W-:Y:S01]  /*6f90*/  FFMA R71, R4, 0.69314718246459960938, R71 ;  /* 0x3f31721804477823 */ /* 0x000fe20000000047 */
[----:B------:R-:W-:Y:S01]  /*6fa0*/  @!P2 FMUL R10, R10, 16777216 ;  /* 0x4b8000000a0aa820 */ /* 0x000fe20000400000 */
[----:B------:R-:W-:Y:S01]  /*6fb0*/  @!P2 FMUL R16, R16, 16777216 ;  /* 0x4b8000001010a820 */ /* 0x000fe20000400000 */
[----:B------:R-:W-:Y:S01]  /*6fc0*/  @!P2 FMUL R21, R21, 16777216 ;  /* 0x4b8000001515a820 */ /* 0x000fe20000400000 */
[----:B------:R-:W-:Y:S01]  /*6fd0*/  IMAD R11, R55, 0x6, RZ ;  /* 0x00000006370b7824 */ /* 0x000fe200078e02ff */
[----:B------:R-:W-:Y:S01]  /*6fe0*/  IADD3 R4, P3, PT, R111, R2, RZ ;  /* 0x000000026f047210 */ /* 0x000fe20007f7e0ff */
[----:B------:R-:W-:-:S02]  /*6ff0*/  IMAD R15, R55, 0x24, RZ ;  /* 0x00000024370f7824 */ /* 0x000fc400078e02ff */
[C---:B------:R-:W-:Y:S01]  /*7000*/  FMUL R62, R78.reuse, R14 ;  /* 0x0000000e4e3e7220 */ /* 0x040fe20000400000 */
[----:B------:R-:W-:Y:S01]  /*7010*/  FMUL R75, R78, R23 ;  /* 0x000000174e4b7220 */ /* 0x000fe20000400000 */
[----:B------:R-:W-:Y:S01]  /*7020*/  @!P2 FMUL R20, R20, 16777216 ;  /* 0x4b8000001414a820 */ /* 0x000fe20000400000 */
[----:B------:R-:W-:Y:S01]  /*7030*/  @!P2 FMUL R31, R31, 16777216 ;  /* 0x4b8000001f1fa820 */ /* 0x000fe20000400000 */
[C---:B------:R-:W-:Y:S01]  /*7040*/  FMUL R59, R78.reuse, R12 ;  /* 0x0000000c4e3b7220 */ /* 0x040fe20000400000 */
[C---:B------:R-:W-:Y:S01]  /*7050*/  FMUL R68, R78.reuse, R17 ;  /* 0x000000114e447220 */ /* 0x040fe20000400000 */
[----:B------:R-:W-:Y:S01]  /*7060*/  IMAD R23, R55, 0x14, RZ ;  /* 0x0000001437177824 */ /* 0x000fe200078e02ff */
[-C--:B------:R-:W-:Y:S01]  /*7070*/  IADD3 R14, P5, PT, R13, R2.reuse, RZ ;  /* 0x000000020d0e7210 */ /* 0x080fe20007fbe0ff */
[----:B------:R-:W-:Y:S01]  /*7080*/  IMAD R17, R55, 0x28, RZ ;  /* 0x0000002837117824 */ /* 0x000fe200078e02ff */
[----:B------:R-:W-:Y:S01]  /*7090*/  IADD3 R12, P6, PT, R5, R2, RZ ;  /* 0x00000002050c7210 */ /* 0x000fe20007fde0ff */
[C---:B------:R-:W-:Y:S01]  /*70a0*/  FMUL R58, R78.reuse, R10 ;  /* 0x0000000a4e3a7220 */ /* 0x040fe20000400000 */
[C---:B------:R-:W-:Y:S01]  /*70b0*/  FMUL R63, R78.reuse, R16 ;  /* 0x000000104e3f7220 */ /* 0x040fe20000400000 */
[----:B------:R-:W-:Y:S01]  /*70c0*/  FMUL R72, R78, R21 ;  /* 0x000000154e487220 */ /* 0x000fe20000400000 */
[----:B------:R-:W-:Y:S01]  /*70d0*/  F2FP.F16.F32.PACK_AB R96, R7, R6 ;  /* 0x000000060760723e */ /* 0x000fe200000000ff */
[----:B------:R-:W-:Y:S01]  /*70e0*/  @!P2 FMUL R9, R9, 16777216 ;  /* 0x4b8000000909a820 */ /* 0x000fe20000400000 */
[----:B------:R-:W-:Y:S01]  /*70f0*/  LEA.HI.X.SX32 R5, R5, R3, 0x1, P3 ;  /* 0x0000000305057211 */ /* 0x000fe200018f0eff */
[----:B------:R-:W-:Y:S01]  /*7100*/  @!P2 FMUL R22, R22, 16777216 ;  /* 0x4b8000001616a820 */ /* 0x000fe20000400000 */
[----:B------:R-:W-:Y:S01]  /*7110*/  @!P2 FMUL R27, R27, 16777216 ;  /* 0x4b8000001b1ba820 */ /* 0x000fe20000400000 */
[C---:B------:R-:W-:Y:S01]  /*7120*/  LEA R7, R55.reuse, R55, 0x1 ;  /* 0x0000003737077211 */ /* 0x040fe200078e08ff */
[----:B------:R-:W-:Y:S01]  /*7130*/  IMAD R21, R55, 0xa, RZ ;  /* 0x0000000a37157824 */ /* 0x000fe200078e02ff */
[----:B------:R-:W-:Y:S01]  /*7140*/  IADD3 R10, P4, PT, R15, R2, RZ ;  /* 0x000000020f0a7210 */ /* 0x000fe20007f9e0ff */
[C---:B------:R-:W-:Y:S01]  /*7150*/  FMUL R67, R78.reuse, R20 ;  /* 0x000000144e437220 */ /* 0x040fe20000400000 */
[CC--:B------:R-:W-:Y:S01]  /*7160*/  IADD3 R16, P3, PT, R11.reuse, R2.reuse, RZ ;  /* 0x000000020b107210 */ /* 0x0c0fe20007f7e0ff */
[----:B------:R-:W-:Y:S01]  /*7170*/  FMUL R81, R78, R31 ;  /* 0x0000001f4e517220 */ /* 0x000fe20000400000 */
[----:B------:R-:W-:Y:S01]  /*7180*/  LEA.HI.X.SX32 R15, R11, R3, 0x1, P5 ;  /* 0x000000030b0f7211 */ /* 0x000fe200028f0eff */
[----:B------:R-:W-:Y:S01]  /*7190*/  @!P2 FMUL R26, R26, 16777216 ;  /* 0x4b8000001a1aa820 */ /* 0x000fe20000400000 */
[----:B------:R-:W-:Y:S01]  /*71a0*/  @!P2 FMUL R33, R33, 16777216 ;  /* 0x4b8000002121a820 */ /* 0x000fe20000400000 */
[----:B------:R-:W-:Y:S01]  /*71b0*/  IMAD R31, R55, 0x1c, RZ ;  /* 0x0000001c371f7824 */ /* 0x000fe200078e02ff */
[-C--:B------:R-:W-:Y:S01]  /*71c0*/  IADD3 R20, P5, PT, R23, R2.reuse, RZ ;  /* 0x0000000217147210 */ /* 0x080fe20007fbe0ff */
[C---:B------:R-:W-:Y:S01]  /*71d0*/  FMUL R60, R78.reuse, R9 ;  /* 0x000000094e3c7220 */ /* 0x040fe20000400000 */
[----:B------:R-:W-:Y:S01]  /*71e0*/  IADD3 R6, P1, PT, R17, R2, RZ ;  /* 0x0000000211067210 */ /* 0x000fe20007f3e0ff */
[C---:B------:R-:W-:Y:S01]  /*71f0*/  FMUL R70, R78.reuse, R22 ;  /* 0x000000164e467220 */ /* 0x040fe20000400000 */
[----:B------:R-:W-:Y:S01]  /*7200*/  FMUL R84, R78, R27 ;  /* 0x0000001b4e547220 */ /* 0x000fe20000400000 */
[----:B------:R-:W-:Y:S01]  /*7210*/  LEA.HI.X.SX32 R17, R7, R3, 0x1, P3 ;  /* 0x0000000307117211 */ /* 0x000fe200018f0eff */
[----:B------:R-:W-:Y:S01]  /*7220*/  @!P2 FMUL R8, R8, 16777216 ;  /* 0x4b8000000808a820 */ /* 0x000fe20000400000 */
[----:B------:R-:W-:Y:S01]  /*7230*/  @!P2 FMUL R30, R30, 16777216 ;  /* 0x4b8000001e1ea820 */ /* 0x000fe20000400000 */
[C---:B------:R-:W-:Y:S01]  /*7240*/  LEA R9, R55.reuse, R55, 0x2 ;  /* 0x0000003737097211 */ /* 0x040fe200078e10ff */
[----:B------:R-:W-:Y:S01]  /*7250*/  IMAD R27, R55, 0xe, RZ ;  /* 0x0000000e371b7824 */ /* 0x000fe200078e02ff */
[----:B------:R-:W-:Y:S01]  /*7260*/  IADD3 R22, P3, PT, R21, R2, RZ ;  /* 0x0000000215167210 */ /* 0x000fe20007f7e0ff */
[----:B------:R-:W-:Y:S01]  /*7270*/  @!P2 FMUL R19, R19, 16777216 ;  /* 0x4b8000001313a820 */ /* 0x000fe20000400000 */
[C---:B------:R-:W-:Y:S01]  /*7280*/  FMUL R77, R78.reuse, R26 ;  /* 0x0000001a4e4d7220 */ /* 0x040fe20000400000 */
[----:B------:R-:W-:Y:S01]  /*7290*/  FMUL R85, R78, R33 ;  /* 0x000000214e557220 */ /* 0x000fe20000400000 */
[-C--:B------:R-:W-:Y:S01]  /*72a0*/  LEA.HI.X.SX32 R21, R21, R3.reuse, 0x1, P5 ;  /* 0x0000000315157211 */ /* 0x080fe200028f0eff */
[----:B------:R-:W-:Y:S01]  /*72b0*/  @!P2 FMUL R18, R18, 16777216 ;  /* 0x4b8000001212a820 */ /* 0x000fe20000400000 */
[----:B------:R-:W-:Y:S01]  /*72c0*/  @!P2 FMUL R25, R25, 16777216 ;  /* 0x4b8000001919a820 */ /* 0x000fe20000400000 */
[----:B------:R-:W-:Y:S01]  /*72d0*/  @!P2 FMUL R32, R32, 16777216 ;  /* 0x4b8000002020a820 */ /* 0x000fe20000400000 */
[----:B------:R-:W-:Y:S01]  /*72e0*/  IMAD R33, R55, 0x12, RZ ;  /* 0x0000001237217824 */ /* 0x000fe200078e02ff */
[----:B------:R-:W-:Y:S01]  /*72f0*/  IADD3 R26, P5, PT, R31, R2, RZ ;  /* 0x000000021f1a7210 */ /* 0x000fe20007fbe0ff */
[----:B------:R-:W-:Y:S01]  /*7300*/  @!P2 FMUL R24, R24, 16777216 ;  /* 0x4b8000001818a820 */ /* 0x000fe20000400000 */
[-C--:B------:R-:W-:Y:S01]  /*7310*/  LEA.HI.X.SX32 R7, R23, R3.reuse, 0x1, P1 ;  /* 0x0000000317077211 */ /* 0x080fe200008f0eff */
[----:B------:R-:W-:Y:S01]  /*7320*/  @!P2 FMUL R28, R28, 16777216 ;  /* 0x4b8000001c1ca820 */ /* 0x000fe20000400000 */
[----:B------:R-:W-:Y:S01]  /*7330*/  @!P2 FMUL R29, R29, 16777216 ;  /* 0x4b8000001d1da820 */ /* 0x000fe20000400000 */
[----:B------:R-:W-:Y:S01]  /*7340*/  @!P2 FMUL R34, R34, 16777216 ;  /* 0x4b8000002222a820 */ /* 0x000fe20000400000 */
[----:B------:R-:W-:Y:S01]  /*7350*/  @!P2 FMUL R35, R35, 16777216 ;  /* 0x4b8000002323a820 */ /* 0x000fe20000400000 */
[C---:B------:R-:W-:Y:S01]  /*7360*/  FMUL R57, R78.reuse, R8 ;  /* 0x000000084e397220 */ /* 0x040fe20000400000 */
[C---:B------:R-:W-:Y:S01]  /*7370*/  FMUL R76, R78.reuse, R30 ;  /* 0x0000001e4e4c7220 */ /* 0x040fe20000400000 */
[----:B------:R-:W-:Y:S01]  /*7380*/  LEA.HI.X.SX32 R23, R9, R3, 0x1, P3 ;  /* 0x0000000309177211 */ /* 0x000fe200018f0eff */
[C---:B------:R-:W-:Y:S01]  /*7390*/  FMUL R69, R78.reuse, R19 ;  /* 0x000000134e457220 */ /* 0x040fe20000400000 */
[----:B------:R-:W-:Y:S01]  /*73a0*/  IADD3 R8, P2, PT, R119, R2, RZ ;  /* 0x0000000277087210 */ /* 0x000fe20007f5e0ff */
[C---:B------:R-:W-:Y:S01]  /*73b0*/  FMUL R66, R78.reuse, R18 ;  /* 0x000000124e427220 */ /* 0x040fe20000400000 */
[----:B------:R-:W-:Y:S01]  /*73c0*/  IADD3 R30, P3, PT, R27, R2, RZ ;  /* 0x000000021b1e7210 */ /* 0x000fe20007f7e0ff */
[C---:B------:R-:W-:Y:S01]  /*73d0*/  FMUL R79, R78.reuse, R25 ;  /* 0x000000194e4f7220 */ /* 0x040fe20000400000 */
[C---:B------:R-:W-:Y:S01]  /*73e0*/  FMUL R80, R78.reuse, R32 ;  /* 0x000000204e507220 */ /* 0x040fe20000400000 */
[C---:B------:R-:W-:Y:S01]  /*73f0*/  LEA R19, R55.reuse, -R55, 0x3 ;  /* 0x8000003737137211 */ /* 0x040fe200078e18ff */
[----:B------:R-:W-:Y:S01]  /*7400*/  IMAD R37, R55, 0x16, RZ ;  /* 0x0000001637257824 */ /* 0x000fe200078e02ff */
[-C--:B------:R-:W-:Y:S01]  /*7410*/  LEA.HI.X.SX32 R13, R13, R3.reuse, 0x1, P6 ;  /* 0x000000030d0d7211 */ /* 0x080fe200030f0eff */
[C---:B------:R-:W-:Y:S01]  /*7420*/  FMUL R74, R78.reuse, R24 ;  /* 0x000000184e4a7220 */ /* 0x040fe20000400000 */
[----:B------:R-:W-:Y:S01]  /*7430*/  LEA.HI.X.SX32 R27, R27, R3, 0x1, P5 ;  /* 0x000000031b1b7211 */ /* 0x000fe200028f0eff */
[C---:B------:R-:W-:Y:S01]  /*7440*/  FMUL R82, R78.reuse, R28 ;  /* 0x0000001c4e527220 */ /* 0x040fe20000400000 */
[----:B------:R-:W-:Y:S01]  /*7450*/  LEA R25, R55, R55, 0x3 ;  /* 0x0000003737197211 */ /* 0x000fe200078e18ff */
[C---:B------:R-:W-:Y:S01]  /*7460*/  FMUL R83, R78.reuse, R29 ;  /* 0x0000001d4e537220 */ /* 0x040fe20000400000 */
[----:B------:R-:W-:Y:S01]  /*7470*/  IADD3 R18, P6, PT, R107, R2, RZ ;  /* 0x000000026b127210 */ /* 0x000fe20007fde0ff */
[C---:B------:R-:W-:Y:S01]  /*7480*/  FMUL R73, R78.reuse, R34 ;  /* 0x000000224e497220 */ /* 0x040fe20000400000 */
[-C--:B------:R-:W-:Y:S01]  /*7490*/  IADD3 R32, P5, PT, R33, R2.reuse, RZ ;  /* 0x0000000221207210 */ /* 0x080fe20007fbe0ff */
[----:B------:R-:W-:Y:S01]  /*74a0*/  FMUL R78, R78, R35 ;  /* 0x000000234e4e7220 */ /* 0x000fe20000400000 */
[-C--:B------:R-:W-:Y:S01]  /*74b0*/  IADD3 R24, P1, PT, R115, R2.reuse, RZ ;  /* 0x0000000273187210 */ /* 0x080fe20007f3e0ff */
[----:B------:R-:W-:Y:S01]  /*74c0*/  IMAD R29, R55, 0xb, RZ ;  /* 0x0000000b371d7824 */ /* 0x000fe200078e02ff */
[-C--:B------:R-:W-:Y:S01]  /*74d0*/  LEA.HI.X.SX32 R9, R31, R3.reuse, 0x1, P2 ;  /* 0x000000031f097211 */ /* 0x080fe200010f0eff */
[----:B------:R-:W-:Y:S01]  /*74e0*/  IMAD R35, R55, 0xd, RZ ;  /* 0x0000000d37237824 */ /* 0x000fe200078e02ff */
[-C--:B------:R-:W-:Y:S01]  /*74f0*/  LEA.HI.X.SX32 R31, R19, R3.reuse, 0x1, P3 ;  /* 0x00000003131f7211 */ /* 0x080fe200018f0eff */
[----:B------:R-:W-:Y:S01]  /*7500*/  IMAD R105, R55, 0x2a, RZ ;  /* 0x0000002a37697824 */ /* 0x000fe200078e02ff */
[-C--:B------:R-:W-:Y:S01]  /*7510*/  LEA.HI.X.SX32 R11, R33, R3.reuse, 0x1, P4 ;  /* 0x00000003210b7211 */ /* 0x080fe200020f0eff */
        /* <DEDUP_REMOVED lines=8> */
[----:B------:R-:W-:Y:S01]  /*75a0*/  IMAD R47, R55, 0x13, RZ ;  /* 0x00000013372f7824 */ /* 0x000fe200078e02ff */
[-C--:B------:R-:W-:Y:S01]  /*75b0*/  IADD3 R40, P6, PT, R41, R2.reuse, RZ ;  /* 0x0000000229287210 */ /* 0x080fe20007fde0ff */
        /* <DEDUP_REMOVED lines=12> */
[----:B------:R-:W-:Y:S01]  /*7680*/  NOP ;  /* 0x0000000000007918 */ /* 0x000fe20000000000 */
[-C--:B------:R-:W-:Y:S01]  /*7690*/  LEA.HI.X.SX32 R41, R35, R3.reuse, 0x1, P6 ;  /* 0x0000000323297211 */ /* 0x080fe200030f0eff */
[----:B------:R0:W-:Y:S01]  /*76a0*/  STG.E.U16 desc[UR28][R2.64], R56 ;  /* 0x0000003802007986 */ /* 0x0001e2000c10151c */
[----:B------:R-:W-:Y:S01]  /*76b0*/  LEA.HI.X.SX32 R29, R45, R3, 0x1, P2 ;  /* 0x000000032d1d7211 */ /* 0x000fe200010f0eff */
[----:B------:R-:W1:Y:S01]  /*76c0*/  LDCU UR4, c[0x0][0x3ec] ;  /* 0x00007d80ff0477ac */ /* 0x000e620008000800 */
[----:B------:R-:W-:-:S02]  /*76d0*/  IADD3 R46, P6, PT, R109, R2, RZ ;  /* 0x000000026d2e7210 */ /* 0x000fc40007fde0ff */
[-C--:B------:R-:W-:Y:S02]  /*76e0*/  IADD3 R48, P2, PT, R113, R2.reuse, RZ ;  /* 0x0000000271307210 */ /* 0x080fe40007f5e0ff */
[-C--:B------:R-:W-:Y:S02]  /*76f0*/  LEA.HI.X.SX32 R45, R39, R3.reuse, 0x1, P1 ;  /* 0x00000003272d7211 */ /* 0x080fe400008f0eff */
[-C--:B------:R-:W-:Y:S02]  /*7700*/  LEA.HI.X.SX32 R35, R43, R3.reuse, 0x1, P3 ;  /* 0x000000032b237211 */ /* 0x080fe400018f0eff */
[-C--:B------:R-:W-:Y:S02]  /*7710*/  IADD3 R52, P1, PT, R117, R2.reuse, RZ ;  /* 0x0000000275347210 */ /* 0x080fe40007f3e0ff */
[----:B------:R-:W-:Y:S02]  /*7720*/  IADD3 R50, P3, PT, R121, R2, RZ ;  /* 0x0000000279327210 */ /* 0x000fe40007f7e0ff */
[----:B------:R-:W-:-:S02]  /*7730*/  LEA.HI.X.SX32 R39, R47, R3, 0x1, P5 ;  /* 0x000000032f277211 */ /* 0x000fc400028f0eff */
[-C--:B------:R-:W-:Y:S02]  /*7740*/  LEA.HI.X.SX32 R43, R49, R3.reuse, 0x1, P4 ;  /* 0x00000003312b7211 */ /* 0x080fe400020f0eff */
[-C--:B------:R-:W-:Y:S01]  /*7750*/  LEA.HI.X.SX32 R47, R51, R3.reuse, 0x1, P6 ;  /* 0x00000003332f7211 */ /* 0x080fe200030f0eff */
[----:B-1----:R-:W-:Y:S01]  /*7760*/  UIMAD UR4, UR9, UR4, URZ ;  /* 0x00000004090472a4 */ /* 0x002fe2000f8e02ff */
[----:B------:R-:W-:Y:S02]  /*7770*/  LEA.HI.X.SX32 R49, R53, R3, 0x1, P2 ;  /* 0x0000000335317211 */ /* 0x000fe400010f0eff */
[-C--:B------:R-:W-:Y:S01]  /*7780*/  IADD3 R90, P4, PT, R87, R2.reuse, RZ ;  /* 0x00000002575a7210 */ /* 0x080fe20007f9e0ff */
[----:B------:R-:W-:Y:S01]  /*7790*/  USHF.L.U32 UR6, UR4, 0x2, URZ ;  /* 0x0000000204067899 */ /* 0x000fe200080006ff */
[CC--:B------:R-:W-:Y:S01]  /*77a0*/  LEA R92, P6, R55.reuse, R2.reuse, 0x2 ;  /* 0x00000002375c7211 */ /* 0x0c0fe200078c10ff */
[----:B------:R-:W-:Y:S01]  /*77b0*/  UIMAD.WIDE UR4, UR4, 0x4, URZ ;  /* 0x00000004040478a5 */ /* 0x000fe2000f8e02ff */
[----:B------:R-:W-:-:S02]  /*77c0*/  LEA R94, P2, R55, R2, 0x3 ;  /* 0x00000002375e7211 */ /* 0x000fc400078418ff */
[-C--:B------:R-:W-:Y:S02]  /*77d0*/  LEA.HI.X.SX32 R53, R91, R3.reuse, 0x1, P1 ;  /* 0x000000035b357211 */ /* 0x080fe400008f0eff */
[----:B------:R-:W-:Y:S02]  /*77e0*/  LEA.HI.X.SX32 R51, R93, R3, 0x1, P3 ;  /* 0x000000035d337211 */ /* 0x000fe400018f0eff */
[----:B------:R-:W-:Y:S02]  /*77f0*/  LEA R101, R55, -R55, 0x5 ;  /* 0x8000003737657211 */ /* 0x000fe400078e28ff */
[-C--:B------:R-:W-:Y:S02]  /*7800*/  IADD3 R54, P5, PT, R125, R2.reuse, RZ ;  /* 0x000000027d367210 */ /* 0x080fe40007fbe0ff */
[CC--:B------:R-:W-:Y:S02]  /*7810*/  LEA R88, P1, R55.reuse, R2.reuse, 0x4 ;  /* 0x0000000237587211 */ /* 0x0c0fe400078220ff */
[----:B------:R-:W-:-:S02]  /*7820*/  LEA R86, P3, R55, R2, 0x5 ;  /* 0x0000000237567211 */ /* 0x000fc400078628ff */
[-C--:B------:R-:W-:Y:S02]  /*7830*/  LEA.HI.X.SX32 R91, R55, R3.reuse, 0x1, P4 ;  /* 0x00000003375b7211 */ /* 0x080fe400020f0eff */
[-C--:B------:R-:W-:Y:S02]  /*7840*/  LEA.HI.X.SX32 R93, R87, R3.reuse, 0x1, P6 ;  /* 0x00000003575d7211 */ /* 0x080fe400030f0eff */
[-C--:B------:R-:W-:Y:S02]  /*7850*/  LEA.HI.X.SX32 R95, R89, R3.reuse, 0x1, P2 ;  /* 0x00000003595f7211 */ /* 0x080fe400010f0eff */
[----:B0-----:R-:W-:Y:S02]  /*7860*/  PRMT R2, R56, 0x7632, R2 ;  /* 0x0000763238027816 */ /* 0x001fe40000000002 */
[-C--:B------:R-:W-:Y:S02]  /*7870*/  LEA.HI.X.SX32 R89, R97, R3.reuse, 0x1, P1 ;  /* 0x0000000361597211 */ /* 0x080fe400008f0eff */
[-C--:B------:R-:W-:Y:S01]  /*7880*/  LEA.HI.X.SX32 R87, R99, R3.reuse, 0x1, P3 ;  /* 0x0000000363577211 */ /* 0x080fe200018f0eff */
[----:B------:R0:W-:Y:S01]  /*7890*/  STG.E.U16 desc[UR28][R90.64], R2 ;  /* 0x000000025a007986 */ /* 0x0001e2000c10151c */
[----:B------:R-:W-:-:S02]  /*78a0*/  LEA.HI.X.SX32 R55, R101, R3, 0x1, P5 ;  /* 0x0000000365377211 */ /* 0x000fc400028f0eff */
[----:B------:R-:W-:Y:S01]  /*78b0*/  PRMT R3, R96, 0x7632, R3 ;  /* 0x0000763260037816 */ /* 0x000fe20000000003 */
[----:B------:R-:W-:Y:S01]  /*78c0*/  STG.E.U16 desc[UR28][R92.64], R96 ;  /* 0x000000605c007986 */ /* 0x000fe2000c10151c */
[----:B------:R-:W-:Y:S02]  /*78d0*/  F2FP.F16.F32.PACK_AB R57, R60, R57 ;  /* 0x000000393c39723e */ /* 0x000fe400000000ff */
[----:B------:R-:W-:Y:S01]  /*78e0*/  F2FP.F16.F32.PACK_AB R58, R61, R58 ;  /* 0x0000003a3d3a723e */ /* 0x000fe200000000ff */
[----:B------:R1:W-:Y:S01]  /*78f0*/  STG.E.U16 desc[UR28][R16.64], R3 ;  /* 0x0000000310007986 */ /* 0x0003e2000c10151c */
[----:B------:R-:W-:Y:S02]  /*7900*/  F2FP.F16.F32.PACK_AB R59, R64, R59 ;  /* 0x0000003b403b723e */ /* 0x000fe400000000ff */
[----:B------:R-:W-:Y:S01]  /*7910*/  F2FP.F16.F32.PACK_AB R62, R65, R62 ;  /* 0x0000003e413e723e */ /* 0x000fe200000000ff */
[----:B------:R-:W-:Y:S01]  /*7920*/  STG.E.U16 desc[UR28][R94.64], R57 ;  /* 0x000000395e007986 */ /* 0x000fe2000c10151c */
[----:B0-----:R-:W-:-:S02]  /*7930*/  PRMT R2, R58, 0x7632, R2 ;  /* 0x000076323a027816 */ /* 0x001fc40000000002 */
[----:B------:R-:W-:Y:S02]  /*7940*/  F2FP.F16.F32.PACK_AB R63, R68, R63 ;  /* 0x0000003f443f723e */ /* 0x000fe400000000ff */
[----:B------:R-:W-:Y:S02]  /*7950*/  F2FP.F16.F32.PACK_AB R66, R69, R66 ;  /* 0x000000424542723e */ /* 0x000fe400000000ff */
[----:B------:R-:W-:Y:S02]  /*7960*/  F2FP.F16.F32.PACK_AB R67, R72, R67 ;  /* 0x000000434843723e */ /* 0x000fe400000000ff */
[----:B-1----:R-:W-:Y:S02]  /*7970*/  PRMT R17, R57, 0x7632, R17 ;  /* 0x0000763239117816 */ /* 0x002fe40000000011 */
[----:B------:R-:W-:Y:S02]  /*7980*/  PRMT R16, R59, 0x7632, R16 ;  /* 0x000076323b107816 */ /* 0x000fe40000000010 */
[----:B------:R-:W-:Y:S01]  /*7990*/  PRMT R3, R62, 0x7632, R3 ;  /* 0x000076323e037816 */ /* 0x000fe20000000003 */
[----:B------:R0:W-:Y:S01]  /*79a0*/  STG.E.U16 desc[UR28][R22.64], R17 ;  /* 0x0000001116007986 */ /* 0x0001e2000c10151c */
[----:B------:R-:W-:-:S02]  /*79b0*/  F2FP.F16.F32.PACK_AB R70, R75, R70 ;  /* 0x000000464b46723e */ /* 0x000fc400000000ff */
[----:B------:R-:W-:Y:S01]  /*79c0*/  F2FP.F16.F32.PACK_AB R74, R79, R74 ;  /* 0x0000004a4f4a723e */ /* 0x000fe200000000ff */
        /* <DEDUP_REMOVED lines=8> */
[----:B------:R-:W-:Y:S01]  /*7a50*/  PRMT R17, R67, 0x7632, R17 ;  /* 0x0000763243117816 */ /* 0x000fe20000000011 */
[----:B------:R-:W-:Y:S01]  /*7a60*/  STG.E.U16 desc[UR28][R32.64], R16 ;  /* 0x0000001020007986 */ /* 0x000fe2000c10151c */
[----:B------:R-:W-:Y:S02]  /*7a70*/  PRMT R23, R77, 0x7632, R23 ;  /* 0x000076324d177816 */ /* 0x000fe40000000017 */
[----:B------:R-:W-:Y:S01]  /*7a80*/  F2FP.F16.F32.PACK_AB R73, R78, R73 ;  /* 0x000000494e49723e */ /* 0x000fe200000000ff */
[----:B------:R0:W-:Y:S01]  /*7a90*/  STG.E.U16 desc[UR28][R20.64], R62 ;  /* 0x0000003e14007986 */ /* 0x0001e2000c10151c */
[----:B-1----:R-:W-:-:S03]  /*7aa0*/  PRMT R2, R63, 0x7632, R2 ;  /* 0x000076323f027816 */ /* 0x002fc60000000002 */
[----:B------:R1:W-:Y:S04]  /*7ab0*/  STG.E.U16 desc[UR28][R36.64], R3 ;  /* 0x0000000324007986 */ /* 0x0003e8000c10151c */
[----:B------:R-:W-:Y:S04]  /*7ac0*/  STG.E.U16 desc[UR28][R12.64], R63 ;  /* 0x0000003f0c007986 */ /* 0x000fe8000c10151c */
[----:B------:R3:W-:Y:S01]  /*7ad0*/  STG.E.U16 desc[UR28][R40.64], R2 ;  /* 0x0000000228007986 */ /* 0x0007e2000c10151c */
[----:B0-----:R-:W-:-:S03]  /*7ae0*/  PRMT R21, R74, 0x7632, R21 ;  /* 0x000076324a157816 */ /* 0x001fc60000000015 */
[----:B------:R0:W-:Y:S01]  /*7af0*/  STG.E.U16 desc[UR28][R26.64], R66 ;  /* 0x000000421a007986 */ /* 0x0001e2000c10151c */
[C---:B-1----:R-:W-:Y:S01]  /*7b00*/  SHF.L.U32 R3, R0.reuse, 0x2, RZ ;  /* 0x0000000200037819 */ /* 0x042fe200000006ff */
[----:B------:R-:W-:Y:S02]  /*7b10*/  IMAD.HI R0, R0, 0x4, RZ ;  /* 0x0000000400007827 */ /* 0x000fe400078e02ff */
[----:B------:R-:W-:Y:S04]  /*7b20*/  STG.E.U16 desc[UR28][R44.64], R22 ;  /* 0x000000162c007986 */ /* 0x000fe8000c10151c */
[----:B------:R-:W-:Y:S01]  /*7b30*/  STG.E.U16 desc[UR28][R86.64], R67 ;  /* 0x0000004356007986 */ /* 0x000fe2000c10151c */
[----:B---3--:R-:W-:-:S03]  /*7b40*/  PRMT R2, R70, 0x7632, R2 ;  /* 0x0000763246027816 */ /* 0x008fc60000000002 */
[----:B------:R-:W-:Y:S01]  /*7b50*/  STG.E.U16 desc[UR28][R34.64], R17 ;  /* 0x0000001122007986 */ /* 0x000fe2000c10151c */
[----:B0-----:R-:W-:Y:S02]  /*7b60*/  PRMT R26, R76, 0x7632, R26 ;  /* 0x000076324c1a7816 */ /* 0x001fe4000000001a */
[----:B------:R-:W-:Y:S01]  /*7b70*/  PRMT R27, R73, 0x7632, R27 ;  /* 0x00007632491b7816 */ /* 0x000fe2000000001b */
[----:B------:R0:W-:Y:S04]  /*7b80*/  STG.E.U16 desc[UR28][R10.64], R70 ;  /* 0x000000460a007986 */ /* 0x0001e8000c10151c */
[----:B------:R1:W-:Y:S04]  /*7b90*/  STG.E.U16 desc[UR28][R38.64], R2 ;  /* 0x0000000226007986 */ /* 0x0003e8000c10151c */
[----:B------:R-:W-:Y:S01]  /*7ba0*/  STG.E.U16 desc[UR28][R6.64], R74 ;  /* 0x0000004a06007986 */ /* 0x000fe2000c10151c */
[----:B0-----:R-:W0:Y:S03]  /*7bb0*/  LDC.64 R10, c[0x0][0x3a0] ;  /* 0x0000e800ff0a7b82 */ /* 0x001e260000000a00 */
[----:B------:R-:W-:Y:S01]  /*7bc0*/  STG.E.U16 desc[UR28][R42.64], R21 ;  /* 0x000000152a007986 */ /* 0x000fe2000c10151c */
[----:B-1----:R-:W-:-:S03]  /*7bd0*/  PRMT R2, R82, 0x7632, R2 ;  /* 0x0000763252027816 */ /* 0x002fc60000000002 */
[----:B------:R-:W-:Y:S04]  /*7be0*/  STG.E.U16 desc[UR28][R18.64], R77 ;  /* 0x0000004d12007986 */ /* 0x000fe8000c10151c */
[----:B------:R-:W-:Y:S04]  /*7bf0*/  STG.E.U16 desc[UR28][R46.64], R23 ;  /* 0x000000172e007986 */ /* 0x000fe8000c10151c */
[----:B------:R-:W-:Y:S04]  /*7c00*/  STG.E.U16 desc[UR28][R4.64], R82 ;  /* 0x0000005204007986 */ /* 0x000fe8000c10151c */
[----:B------:R0:W-:Y:S04]  /*7c10*/  STG.E.U16 desc[UR28][R48.64], R2 ;  /* 0x0000000230007986 */ /* 0x0001e8000c10151c */
[----:B------:R1:W-:Y:S04]  /*7c20*/  STG.E.U16 desc[UR28][R24.64], R76 ;  /* 0x0000004c18007986 */ /* 0x0003e8000c10151c */
[----:B------:R3:W-:Y:S01]  /*7c30*/  STG.E.U16 desc[UR28][R52.64], R26 ;  /* 0x0000001a34007986 */ /* 0x0007e2000c10151c */
[----:B0-----:R-:W-:-:S03]  /*7c40*/  IADD3 R2, P1, P2, R3, UR6, R10 ;  /* 0x0000000603027c10 */ /* 0x001fc6000fa3e00a */
[----:B------:R3:W-:Y:S01]  /*7c50*/  STG.E.U16 desc[UR28][R8.64], R80 ;  /* 0x0000005008007986 */ /* 0x0007e2000c10151c */
[----:B-1----:R-:W-:Y:S02]  /*7c60*/  PRMT R25, R80, 0x7632, R25 ;  /* 0x0000763250197816 */ /* 0x002fe40000000019 */
[----:B------:R-:W-:-:S03]  /*7c70*/  IADD3.X R3, PT, PT, R0, UR5, R11, P1, P2 ;  /* 0x0000000500037c10 */ /* 0x000fc60008fe440b */
[----:B------:R3:W-:Y:S04]  /*7c80*/  STG.E.U16 desc[UR28][R50.64], R25 ;  /* 0x0000001932007986 */ /* 0x0007e8000c10151c */
[----:B------:R3:W-:Y:S04]  /*7c90*/  STG.E.U16 desc[UR28][R28.64], R73 ;  /* 0x000000491c007986 */ /* 0x0007e8000c10151c */
[----:B------:R3:W-:Y:S04]  /*7ca0*/  STG.E.U16 desc[UR28][R54.64], R27 ;  /* 0x0000001b36007986 */ /* 0x0007e8000c10151c */
[----:B------:R3:W-:Y:S01]  /*7cb0*/  STG.E desc[UR28][R2.64], R71 ;  /* 0x0000004702007986 */ /* 0x0007e2000c10191c */
[----:B--2---:R-:W-:Y:S06]  /*7cc0*/  BAR.SYNC.DEFER_BLOCKING 0x0 ;  /* 0x0000000000007b1d */ /* 0x004fec0000010000 */
[----:B------:R-:W-:Y:S05]  /*7cd0*/  @P0 BRA `(.L_x_20) ;  /* 0x0000000000a00947 */ /* 0x000fea0003800000 */
[----:B------:R-:W0:Y:S01]  /*7ce0*/  S2UR UR5, SR_CgaCtaId ;  /* 0x00000000000579c3 */ /* 0x000e220000008800 */
[----:B------:R-:W-:Y:S01]  /*7cf0*/  NOP ;  /* 0x0000000000007918 */ /* 0x000fe20000000000 */
[----:B------:R-:W-:Y:S01]  /*7d00*/  UMOV UR4, 0x50 ;  /* 0x0000005000047882 */ /* 0x000fe20000000000 */
[----:B------:R-:W-:Y:S01]  /*7d10*/  MOV R0, UR13 ;  /* 0x0000000d00007c02 */ /* 0x000fe20008000f00 */
[----:B------:R-:W-:Y:S01]  /*7d20*/  HFMA2 R7, -RZ, RZ, 0, 5.9604644775390625e-08 ;  /* 0x00000001ff077431 */ /* 0x000fe200000001ff */
[----:B---3--:R-:W-:Y:S02]  /*7d30*/  MOV R3, 0xf ;  /* 0x0000000f00037802 */ /* 0x008fe40000000f00 */
[----:B------:R-:W-:-:S04]  /*7d40*/  LOP3.LUT R0, R0, 0xffff, RZ, 0xc0, !PT ;  /* 0x0000ffff00007812 */ /* 0x000fc800078ec0ff */
[----:B------:R-:W-:-:S04]  /*7d50*/  SHF.R.U32.HI R0, RZ, 0x5, R0 ;  /* 0x00000005ff007819 */ /* 0x000fc80000011600 */
[----:B------:R-:W-:Y:S02]  /*7d60*/  IADD3 R2, PT, PT, R0, 0x10, RZ ;  /* 0x0000001000027810 */ /* 0x000fe40007ffe0ff */
[----:B------:R-:W-:Y:S01]  /*7d70*/  SHF.L.U32 R0, R3, R0, RZ ;  /* 0x0000000003007219 */ /* 0x000fe200000006ff */
[----:B0-----:R-:W-:Y:S01]  /*7d80*/  ULEA UR6, UR5, UR4, 0x18 ;  /* 0x0000000405067291 */ /* 0x001fe2000f8ec0ff */
[----:B------:R-:W-:-:S04]  /*7d90*/  SHF.L.U32 R3, R7, R2, RZ ;  /* 0x0000000207037219 */ /* 0x000fc800000006ff */
[----:B------:R-:W-:-:S04]  /*7da0*/  LOP3.LUT R0, R3, R0, RZ, 0xfc, !PT ;  /* 0x0000000003007212 */ /* 0x000fc800078efcff */
[----:B------:R-:W0:Y:S01]  /*7db0*/  LDS R5, [UR6] ;  /* 0x00000006ff057984 */ /* 0x000e220008000800 */
[C---:B------:R-:W-:Y:S02]  /*7dc0*/  LOP3.LUT R2, R0.reuse, 0xffff, RZ, 0xc0, !PT ;  /* 0x0000ffff00027812 */ /* 0x040fe400078ec0ff */
[----:B0-----:R-:W-:-:S04]  /*7dd0*/  LOP3.LUT R3, R0, 0xffff, R5, 0x80, !PT ;  /* 0x0000ffff00037812 */ /* 0x001fc800078e8005 */
[----:B------:R-:W-:-:S13]  /*7de0*/  ISETP.NE.AND P0, PT, R3, R2, PT ;  /* 0x000000020300720c */ /* 0x000fda0003f05270 */
[----:B------:R-:W-:Y:S05]  /*7df0*/  @P0 BRA `(.L_x_21) ;  /* 0x0000000000500947 */ /* 0x000fea0003800000 */
[----:B------:R-:W-:Y:S02]  /*7e00*/  SHF.R.U32.HI R5, RZ, 0x10, R5 ;  /* 0x00000010ff057819 */ /* 0x000fe40000011605 */
[----:B------:R-:W-:-:S04]  /*7e10*/  SHF.R.U32.HI R2, RZ, 0x10, R0 ;  /* 0x00000010ff027819 */ /* 0x000fc80000011600 */
[----:B------:R-:W-:-:S04]  /*7e20*/  LOP3.LUT R5, R5, R2, RZ, 0xc0, !PT ;  /* 0x0000000205057212 */ /* 0x000fc800078ec0ff */
[----:B------:R-:W-:-:S13]  /*7e30*/  ISETP.NE.AND P0, PT, R5, R2, PT ;  /* 0x000000020500720c */ /* 0x000fda0003f05270 */
[----:B------:R-:W-:Y:S05]  /*7e40*/  @P0 BRA `(.L_x_22) ;  /* 0x0000000000300947 */ /* 0x000fea0003800000 */
[----:B------:R-:W-:Y:S01]  /*7e50*/  R2UR UR4, R0 ;  /* 0x00000000000472ca */ /* 0x000fe200000e0000 */
[----:B------:R-:W-:Y:S01]  /*7e60*/  VOTEU.ANY UR5, UPT, PT ;  /* 0x0000000000057886 */ /* 0x000fe200038e0100 */
[----:B------:R-:W0:Y:S01]  /*7e70*/  S2R R0, SR_LANEID ;  /* 0x0000000000007919 */ /* 0x000e220000000000 */
[----:B------:R-:W-:-:S10]  /*7e80*/  UFLO.U32 UR5, UR5 ;  /* 0x00000005000572bd */ /* 0x000fd400080e0000 */
[----:B------:R-:W-:-:S06]  /*7e90*/  ULOP3.LUT UR4, URZ, UR4, URZ, 0x33, !UPT ;  /* 0x00000004ff047292 */ /* 0x000fcc000f8e33ff */
[----:B------:R-:W-:-:S04]  /*7ea0*/  MOV R2, UR4 ;  /* 0x0000000400027c02 */ /* 0x000fc80008000f00 */
[----:B------:R-:W1:Y:S02]  /*7eb0*/  REDUX UR7, R2 ;  /* 0x00000000020773c4 */ /* 0x000e640000000000 */
[----:B------:R2:W-:Y:S01]  /*7ec0*/  UTCATOMSWS.AND URZ, UR4 ;  /* 0x0000000400ff79e3 */ /* 0x0005e20008000000 */
[----:B0-----:R-:W-:Y:S02]  /*7ed0*/  ISETP.EQ.U32.AND P0, PT, R0, UR5, PT ;  /* 0x0000000500007c0c */ /* 0x001fe4000bf02070 */
[----:B-1----:R-:W-:-:S11]  /*7ee0*/  MOV R0, UR7 ;  /* 0x0000000700007c02 */ /* 0x002fd60008000f00 */
[----:B------:R2:W-:Y:S01]  /*7ef0*/  @P0 ATOMS.AND RZ, [UR6], R0 ;  /* 0x00000000ffff098c */ /* 0x0005e2000a800006 */
[----:B------:R-:W-:Y:S05]  /*7f00*/  BRA `(.L_x_20) ;  /* 0x0000000000147947 */ /* 0x000fea0003800000 */
.L_x_22:
[----:B------:R-:W-:-:S07]  /*7f10*/  MOV R2, 0x7f30 ;  /* 0x00007f3000027802 */ /* 0x000fce0000000f00 */
[----:B------:R-:W-:Y:S05]  /*7f20*/  CALL.REL.NOINC `($__internal_0_$__cuda_sm10x_tcgen05_guardrail_trap_col_being_dealloced_not_returned_by_alloc) ;  /* 0x0000000000447944 */ /* 0x000fea0003c00000 */
[----:B------:R-:W-:Y:S05]  /*7f30*/  BRA `(.L_x_20) ;  /* 0x0000000000087947 */ /* 0x000fea0003800000 */
.L_x_21:
[----:B------:R-:W-:-:S07]  /*7f40*/  MOV R2, 0x7f60 ;  /* 0x00007f6000027802 */ /* 0x000fce0000000f00 */
[----:B------:R-:W-:Y:S05]  /*7f50*/  CALL.REL.NOINC `($__internal_2_$__cuda_sm10x_tcgen05_guardrail_trap_unallocated_columns_being_dealloced) ;  /* 0x0000000000507944 */ /* 0x000fea0003c00000 */
.L_x_20:
[----:B------:R-:W-:Y:S01]  /*7f60*/  NOP ;  /* 0x0000000000007918 */ /* 0x000fe20000000000 */
[----:B--2---:R-:W-:Y:S05]  /*7f70*/  EXIT ;  /* 0x000000000000794d */ /* 0x004fea0003800000 */
.L_x_8:
[----:B------:R-:W1:Y:S02]  /*7f80*/  SYNCS.PHASECHK.TRANS64.TRYWAIT P4, [UR12+0x3000], RZ ;  /* 0x003000ffff0075a7 */ /* 0x000e64000808110c */
[----:B-1----:R-:W-:Y:S05]  /*7f90*/  @!P4 BRA `(.L_x_8) ;  /* 0xfffffffc00f8c947 */ /* 0x002fea000383ffff */
[----:B------:R-:W-:Y:S05]  /*7fa0*/  BRA `(.L_x_7) ;  /* 0xffffff9c000c7947 */ /* 0x000fea000383ffff */
.L_x_14:
[----:B------:R-:W1:Y:S02]  /*7fb0*/  SYNCS.PHASECHK.TRANS64.TRYWAIT P2, [UR12+0x5010], RZ ;  /* 0x005010ffff0075a7 */ /* 0x000e64000804110c */
[----:B-1----:R-:W-:Y:S05]  /*7fc0*/  @!P2 BRA `(.L_x_14) ;  /* 0xfffffffc00f8a947 */ /* 0x002fea000383ffff */
[----:B------:R-:W-:Y:S05]  /*7fd0*/  BRA `(.L_x_23) ;  /* 0xffffffc400cc7947 */ /* 0x000fea000383ffff */
.L_x_15:
[----:B------:R-:W1:Y:S02]  /*7fe0*/  SYNCS.PHASECHK.TRANS64.TRYWAIT P2, [UR16], R75 ;  /* 0x0000004bff0075a7 */ /* 0x000e640008041110 */
[----:B-1----:R-:W-:Y:S05]  /*7ff0*/  @!P2 BRA `(.L_x_15) ;  /* 0xfffffffc00f8a947 */ /* 0x002fea000383ffff */
[----:B------:R-:W-:Y:S05]  /*8000*/  BRA `(.L_x_24) ;  /* 0xffffffd000207947 */ /* 0x000fea000383ffff */
.L_x_19:
[----:B------:R-:W0:Y:S02]  /*8010*/  SYNCS.PHASECHK.TRANS64.TRYWAIT P4, [UR16], R2 ;  /* 0x00000002ff0075a7 */ /* 0x000e240008081110 */
[----:B0-----:R-:W-:Y:S05]  /*8020*/  @!P4 BRA `(.L_x_19) ;  /* 0xfffffffc00f8c947 */ /* 0x001fea000383ffff */
[----:B------:R-:W-:Y:S05]  /*8030*/  BRA `(.L_x_18) ;  /* 0xffffffe8003c7947 */ /* 0x000fea000383ffff */
        .weak           $__internal_0_$__cuda_sm10x_tcgen05_guardrail_trap_col_being_dealloced_not_returned_by_alloc
        .type           $__internal_0_$__cuda_sm10x_tcgen05_guardrail_trap_col_being_dealloced_not_returned_by_alloc,@function
        .size           $__internal_0_$__cuda_sm10x_tcgen05_guardrail_trap_col_being_dealloced_not_returned_by_alloc,($__internal_1_$__cuda_sm10x_tcgen05_guardrail_trap_phase_invalid_during_alloc - $__internal_0_$__cuda_sm10x_tcgen05_guardrail_trap_col_being_dealloced_not_returned_by_alloc)
$__internal_0_$__cuda_sm10x_tcgen05_guardrail_trap_col_being_dealloced_not_returned_by_alloc:
[----:B------:R-:W-:Y:S05]  /*8040*/  BPT.TRAP 0x1 ;  /* 0x000000040000795c */ /* 0x000fea0000300000 */
[----:B------:R-:W-:-:S04]  /*8050*/  MOV R3, 0x0 ;  /* 0x0000000000037802 */ /* 0x000fc80000000f00 */
[----:B------:R-:W-:Y:S05]  /*8060*/  RET.REL.NODEC R2 `(attn_fwd) ;  /* 0xffffff7c02e47950 */ /* 0x000fea0003c3ffff */
        .weak           $__internal_1_$__cuda_sm10x_tcgen05_guardrail_trap_phase_invalid_during_alloc
        .type           $__internal_1_$__cuda_sm10x_tcgen05_guardrail_trap_phase_invalid_during_alloc,@function
        .size           $__internal_1_$__cuda_sm10x_tcgen05_guardrail_trap_phase_invalid_during_alloc,($__internal_2_$__cuda_sm10x_tcgen05_guardrail_trap_unallocated_columns_being_dealloced - $__internal_1_$__cuda_sm10x_tcgen05_guardrail_trap_phase_invalid_during_alloc)
$__internal_1_$__cuda_sm10x_tcgen05_guardrail_trap_phase_invalid_during_alloc:
[----:B------:R-:W-:Y:S05]  /*8070*/  BPT.TRAP 0x1 ;  /* 0x000000040000795c */ /* 0x000fea0000300000 */
[----:B------:R-:W-:-:S04]  /*8080*/  HFMA2 R3, -RZ, RZ, 0, 0 ;  /* 0x00000000ff037431 */ /* 0x000fc800000001ff */
[----:B------:R-:W-:Y:S05]  /*8090*/  RET.REL.NODEC R2 `(attn_fwd) ;  /* 0xffffff7c02d87950 */ /* 0x000fea0003c3ffff */
        .weak           $__internal_2_$__cuda_sm10x_tcgen05_guardrail_trap_unallocated_columns_being_dealloced
        .type           $__internal_2_$__cuda_sm10x_tcgen05_guardrail_trap_unallocated_columns_being_dealloced,@function
        .size           $__internal_2_$__cuda_sm10x_tcgen05_guardrail_trap_unallocated_columns_being_dealloced,(.L_x_28 - $__internal_2_$__cuda_sm10x_tcgen05_guardrail_trap_unallocated_columns_being_dealloced)
$__internal_2_$__cuda_sm10x_tcgen05_guardrail_trap_unallocated_columns_being_dealloced:
[----:B------:R-:W-:Y:S05]  /*80a0*/  BPT.TRAP 0x1 ;  /* 0x000000040000795c */ /* 0x000fea0000300000 */
[----:B------:R-:W-:-:S04]  /*80b0*/  MOV R3, 0x0 ;  /* 0x0000000000037802 */ /* 0x000fc80000000f00 */
[----:B------:R-:W-:Y:S05]  /*80c0*/  RET.REL.NODEC R2 `(attn_fwd) ;  /* 0xffffff7c02cc7950 */ /* 0x000fea0003c3ffff */
.L_x_25:
[----:B------:R-:W-:-:S00]  /*80d0*/  BRA `(.L_x_25) ;  /* 0xfffffffc00fc7947 */ /* 0x000fc0000383ffff */
[----:B------:R-:W-:-:S00]  /*80e0*/  NOP ;  /* 0x0000000000007918 */ /* 0x000fc00000000000 */
        /* <DEDUP_REMOVED lines=9> */
.L_x_28:


//--------------------- .nv.global.init           --------------------------
	.section	.nv.global.init,"aw",@progbits
.nv.global.init:
	.type		_$_str,@object
	.size		_$_str,(.L_3 - _$_str)
_$_str:
        /*0000*/ 	.byte	0x5f, 0x5f, 0x43, 0x55, 0x44, 0x41, 0x5f, 0x46, 0x54, 0x5a, 0x00
.L_3:


//--------------------- .nv.shared.attn_fwd       --------------------------
	.section	.nv.shared.attn_fwd,"aw",@nobits
	.sectionflags	@""
	.align	16
	.zero		1024


//--------------------- .nv.shared.reserved.0     --------------------------
	.section	.nv.shared.reserved.0,"aw",@nobits
	.align	8
	.weak		__nv_reservedSMEM_offset_0_alias
	.size		__nv_reservedSMEM_offset_0_alias, 0, 64
	.other		__nv_reservedSMEM_offset_0_alias,@"STO_CUDA_RESERVED_SHARED STV_DEFAULT"
__nv_reservedSMEM_offset_0_alias:
	.zero		0
.nv.shared.reserved.0:
	.zero		64
	.weak		__nv_reservedSMEM_allocation_phase
	.type		__nv_reservedSMEM_allocation_phase,@object
	.size		__nv_reservedSMEM_allocation_phase,(.L_0 - __nv_reservedSMEM_allocation_phase)
__nv_reservedSMEM_allocation_phase:
	.zero		1
.L_0:
	.zero		7
	.weak		__nv_reservedSMEM_devtool_atexit_pc
	.type		__nv_reservedSMEM_devtool_atexit_pc,@object
	.size		__nv_reservedSMEM_devtool_atexit_pc,(__nv_reservedSMEM_allocation_mask - __nv_reservedSMEM_devtool_atexit_pc)
__nv_reservedSMEM_devtool_atexit_pc:
	.zero		8
	.weak		__nv_reservedSMEM_allocation_mask
	.type		__nv_reservedSMEM_allocation_mask,@object
	.size		__nv_reservedSMEM_allocation_mask,(.L_2 - __nv_reservedSMEM_allocation_mask)
__nv_reservedSMEM_allocation_mask:
	.zero		4
.L_2:


//--------------------- .nv.constant0.attn_fwd    --------------------------
	.section	.nv.constant0.attn_fwd,"a",@progbits
	.sectionflags	@""
	.align	4
.nv.constant0.attn_fwd:
	.zero		1032


//--------------------- SYMBOLS --------------------------

	.type		.nv.reservedSmem.offset0,@object
	.size		.nv.reservedSmem.offset0,0x4
	.type		.nv.reservedSmem.cap,@object
	.size		.nv.reservedSmem.cap,0x4
